//
// Generated by NVIDIA NVVM Compiler
//
// Compiler Build ID: CL-36424714
// Cuda compilation tools, release 13.0, V13.0.88
// Based on NVVM 20.0.0
//

.version 9.0
.target sm_100
.address_size 64

	// .globl	_Z3fftPfS_
// _ZZ3fftPfS_E2SA has been demoted
// _ZZ3fftPfS_E2SB has been demoted
// _ZZ3fftPfS_E4SROT has been demoted

.visible .entry _Z3fftPfS_(
	.param .u64 .ptr .align 1 _Z3fftPfS__param_0,
	.param .u64 .ptr .align 1 _Z3fftPfS__param_1
)
{
	.reg .pred 	%p<2>;
	.reg .b16 	%rs<15>;
	.reg .b32 	%r<118>;
	.reg .b32 	%f<253>;
	.reg .b64 	%rd<51>;
	// demoted variable
	.shared .align 4 .b8 _ZZ3fftPfS_E2SA[4096];
	// demoted variable
	.shared .align 4 .b8 _ZZ3fftPfS_E2SB[4096];
	// demoted variable
	.shared .align 4 .b8 _ZZ3fftPfS_E4SROT[2048];
	ld.param.u64 	%rd11, [_Z3fftPfS__param_0];
	ld.param.u64 	%rd12, [_Z3fftPfS__param_1];
	cvta.to.global.u64 	%rd13, %rd11;
	cvta.to.global.u64 	%rd14, %rd12;
	mov.u32 	%r20, %tid.x;
	mul.wide.u32 	%rd15, %r20, 4;
	add.s64 	%rd16, %rd14, %rd15;
	ld.global.f32 	%f1, [%rd16];
	shl.b32 	%r21, %r20, 2;
	mov.u32 	%r22, _ZZ3fftPfS_E4SROT;
	add.s32 	%r23, %r22, %r21;
	st.shared.f32 	[%r23], %f1;
	mov.u32 	%r24, %ntid.x;
	add.s32 	%r25, %r20, %r24;
	mul.wide.s32 	%rd17, %r24, 4;
	add.s64 	%rd18, %rd16, %rd17;
	ld.global.f32 	%f2, [%rd18];
	shl.b32 	%r26, %r24, 2;
	add.s32 	%r27, %r23, %r26;
	st.shared.f32 	[%r27], %f2;
	add.s32 	%r28, %r25, %r24;
	add.s64 	%rd19, %rd18, %rd17;
	ld.global.f32 	%f3, [%rd19];
	add.s32 	%r29, %r27, %r26;
	st.shared.f32 	[%r29], %f3;
	add.s32 	%r30, %r28, %r24;
	add.s64 	%rd20, %rd19, %rd17;
	ld.global.f32 	%f4, [%rd20];
	add.s32 	%r31, %r29, %r26;
	st.shared.f32 	[%r31], %f4;
	add.s32 	%r32, %r30, %r24;
	add.s64 	%rd21, %rd20, %rd17;
	ld.global.f32 	%f5, [%rd21];
	add.s32 	%r33, %r31, %r26;
	st.shared.f32 	[%r33], %f5;
	add.s32 	%r34, %r32, %r24;
	add.s64 	%rd22, %rd21, %rd17;
	ld.global.f32 	%f6, [%rd22];
	add.s32 	%r35, %r33, %r26;
	st.shared.f32 	[%r35], %f6;
	add.s32 	%r36, %r34, %r24;
	mul.wide.u32 	%rd23, %r36, 4;
	add.s64 	%rd24, %rd14, %rd23;
	ld.global.f32 	%f7, [%rd24];
	add.s32 	%r37, %r35, %r26;
	st.shared.f32 	[%r37], %f7;
	add.s32 	%r38, %r36, %r24;
	mul.wide.u32 	%rd25, %r38, 4;
	add.s64 	%rd26, %rd14, %rd25;
	ld.global.f32 	%f8, [%rd26];
	add.s32 	%r39, %r37, %r26;
	st.shared.f32 	[%r39], %f8;
	add.s64 	%rd27, %rd13, %rd15;
	ld.global.f32 	%f9, [%rd27];
	mov.u32 	%r40, _ZZ3fftPfS_E2SA;
	add.s32 	%r41, %r40, %r21;
	st.shared.f32 	[%r41], %f9;
	add.s64 	%rd28, %rd27, %rd17;
	ld.global.f32 	%f10, [%rd28];
	add.s32 	%r1, %r41, %r26;
	st.shared.f32 	[%r1], %f10;
	add.s64 	%rd29, %rd28, %rd17;
	ld.global.f32 	%f11, [%rd29];
	add.s32 	%r2, %r1, %r26;
	st.shared.f32 	[%r2], %f11;
	add.s64 	%rd30, %rd29, %rd17;
	ld.global.f32 	%f12, [%rd30];
	add.s32 	%r3, %r2, %r26;
	st.shared.f32 	[%r3], %f12;
	add.s64 	%rd31, %rd30, %rd17;
	ld.global.f32 	%f13, [%rd31];
	add.s32 	%r4, %r3, %r26;
	st.shared.f32 	[%r4], %f13;
	add.s64 	%rd32, %rd31, %rd17;
	ld.global.f32 	%f14, [%rd32];
	add.s32 	%r5, %r4, %r26;
	st.shared.f32 	[%r5], %f14;
	add.s64 	%rd1, %rd13, %rd23;
	ld.global.f32 	%f15, [%rd1];
	add.s32 	%r6, %r5, %r26;
	st.shared.f32 	[%r6], %f15;
	add.s64 	%rd2, %rd13, %rd25;
	ld.global.f32 	%f16, [%rd2];
	add.s32 	%r7, %r6, %r26;
	st.shared.f32 	[%r7], %f16;
	add.s32 	%r42, %r38, %r24;
	mul.wide.u32 	%rd33, %r42, 4;
	add.s64 	%rd3, %rd13, %rd33;
	ld.global.f32 	%f17, [%rd3];
	add.s32 	%r8, %r7, %r26;
	st.shared.f32 	[%r8], %f17;
	add.s32 	%r43, %r42, %r24;
	mul.wide.u32 	%rd34, %r43, 4;
	add.s64 	%rd4, %rd13, %rd34;
	ld.global.f32 	%f18, [%rd4];
	add.s32 	%r9, %r8, %r26;
	st.shared.f32 	[%r9], %f18;
	add.s32 	%r44, %r43, %r24;
	mul.wide.u32 	%rd35, %r44, 4;
	add.s64 	%rd5, %rd13, %rd35;
	ld.global.f32 	%f19, [%rd5];
	add.s32 	%r10, %r9, %r26;
	st.shared.f32 	[%r10], %f19;
	add.s32 	%r45, %r44, %r24;
	mul.wide.u32 	%rd36, %r45, 4;
	add.s64 	%rd6, %rd13, %rd36;
	ld.global.f32 	%f20, [%rd6];
	add.s32 	%r11, %r10, %r26;
	st.shared.f32 	[%r11], %f20;
	add.s32 	%r46, %r45, %r24;
	mul.wide.u32 	%rd37, %r46, 4;
	add.s64 	%rd7, %rd13, %rd37;
	ld.global.f32 	%f21, [%rd7];
	add.s32 	%r12, %r11, %r26;
	st.shared.f32 	[%r12], %f21;
	add.s32 	%r47, %r46, %r24;
	mul.wide.u32 	%rd38, %r47, 4;
	add.s64 	%rd8, %rd13, %rd38;
	ld.global.f32 	%f22, [%rd8];
	add.s32 	%r13, %r12, %r26;
	st.shared.f32 	[%r13], %f22;
	add.s32 	%r48, %r47, %r24;
	mul.wide.u32 	%rd39, %r48, 4;
	add.s64 	%rd9, %rd13, %rd39;
	ld.global.f32 	%f23, [%rd9];
	add.s32 	%r49, %r13, %r26;
	st.shared.f32 	[%r49], %f23;
	add.s32 	%r50, %r48, %r24;
	mul.wide.u32 	%rd40, %r50, 4;
	add.s64 	%rd10, %rd13, %rd40;
	ld.global.f32 	%f24, [%rd10];
	add.s32 	%r51, %r49, %r26;
	st.shared.f32 	[%r51], %f24;
	bar.sync 	0;
	mov.b32 	%r117, 3;
	mov.b32 	%r116, 9;
$L__BB0_1:
	add.s32 	%r52, %r117, -3;
	mov.b32 	%r53, 1024;
	shr.u32 	%r54, %r53, %r117;
	add.s32 	%r116, %r116, -3;
	mov.b32 	%r55, -1;
	shl.b32 	%r56, %r55, %r116;
	mov.u32 	%r57, %tid.x;
	and.b32  	%r58, %r56, %r57;
	mad.lo.s32 	%r59, %r58, 7, %r57;
	cvt.u16.u32 	%rs1, %r59;
	shl.b16 	%rs2, %rs1, 1;
	cvt.u16.u32 	%rs3, %r54;
	add.s16 	%rs4, %rs2, %rs3;
	add.s16 	%rs5, %rs4, %rs3;
	add.s16 	%rs6, %rs5, %rs3;
	add.s16 	%rs7, %rs6, %rs3;
	add.s16 	%rs8, %rs7, %rs3;
	add.s16 	%rs9, %rs8, %rs3;
	add.s16 	%rs10, %rs9, %rs3;
	not.b32 	%r60, %r56;
	and.b32  	%r61, %r57, %r60;
	shl.b32 	%r62, %r61, %r52;
	cvt.u16.u32 	%rs11, %r62;
	shl.b16 	%rs12, %rs11, 1;
	add.s16 	%rs13, %rs12, 128;
	shl.b16 	%rs14, %rs11, 2;
	mul.wide.u16 	%r63, %rs2, 4;
	mov.u32 	%r64, _ZZ3fftPfS_E2SA;
	add.s32 	%r65, %r64, %r63;
	ld.shared.f32 	%f25, [%r65];
	mul.wide.u16 	%r66, %rs7, 4;
	add.s32 	%r67, %r64, %r66;
	ld.shared.f32 	%f26, [%r67];
	add.f32 	%f27, %f25, %f26;
	mov.u32 	%r68, _ZZ3fftPfS_E2SB;
	add.s32 	%r69, %r68, %r63;
	st.shared.f32 	[%r69], %f27;
	ld.shared.f32 	%f28, [%r65+4];
	ld.shared.f32 	%f29, [%r67+4];
	add.f32 	%f30, %f28, %f29;
	st.shared.f32 	[%r69+4], %f30;
	sub.f32 	%f31, %f25, %f26;
	add.s32 	%r70, %r68, %r66;
	st.shared.f32 	[%r70], %f31;
	sub.f32 	%f32, %f28, %f29;
	st.shared.f32 	[%r70+4], %f32;
	shl.b32 	%r71, %r54, 2;
	add.s32 	%r72, %r65, %r71;
	ld.shared.f32 	%f33, [%r72];
	mul.wide.u16 	%r73, %rs8, 4;
	add.s32 	%r74, %r64, %r73;
	ld.shared.f32 	%f34, [%r74];
	add.f32 	%f35, %f33, %f34;
	add.s32 	%r75, %r69, %r71;
	st.shared.f32 	[%r75], %f35;
	ld.shared.f32 	%f36, [%r72+4];
	ld.shared.f32 	%f37, [%r74+4];
	add.f32 	%f38, %f36, %f37;
	st.shared.f32 	[%r75+4], %f38;
	sub.f32 	%f39, %f33, %f34;
	add.s32 	%r76, %r68, %r73;
	st.shared.f32 	[%r76], %f39;
	sub.f32 	%f40, %f36, %f37;
	st.shared.f32 	[%r76+4], %f40;
	mul.wide.u16 	%r77, %rs5, 4;
	add.s32 	%r78, %r64, %r77;
	ld.shared.f32 	%f41, [%r78];
	mul.wide.u16 	%r79, %rs9, 4;
	add.s32 	%r80, %r64, %r79;
	ld.shared.f32 	%f42, [%r80];
	add.f32 	%f43, %f41, %f42;
	add.s32 	%r81, %r68, %r77;
	st.shared.f32 	[%r81], %f43;
	ld.shared.f32 	%f44, [%r78+4];
	ld.shared.f32 	%f45, [%r80+4];
	add.f32 	%f46, %f44, %f45;
	st.shared.f32 	[%r81+4], %f46;
	sub.f32 	%f47, %f41, %f42;
	add.s32 	%r82, %r68, %r79;
	st.shared.f32 	[%r82], %f47;
	sub.f32 	%f48, %f44, %f45;
	st.shared.f32 	[%r82+4], %f48;
	mul.wide.u16 	%r83, %rs6, 4;
	add.s32 	%r84, %r64, %r83;
	ld.shared.f32 	%f49, [%r84];
	mul.wide.u16 	%r85, %rs10, 4;
	add.s32 	%r86, %r64, %r85;
	ld.shared.f32 	%f50, [%r86];
	add.f32 	%f51, %f49, %f50;
	add.s32 	%r87, %r68, %r83;
	st.shared.f32 	[%r87], %f51;
	ld.shared.f32 	%f52, [%r84+4];
	ld.shared.f32 	%f53, [%r86+4];
	add.f32 	%f54, %f52, %f53;
	st.shared.f32 	[%r87+4], %f54;
	sub.f32 	%f55, %f49, %f50;
	add.s32 	%r88, %r68, %r85;
	st.shared.f32 	[%r88], %f55;
	sub.f32 	%f56, %f52, %f53;
	st.shared.f32 	[%r88+4], %f56;
	ld.shared.f32 	%f57, [%r69];
	st.shared.f32 	[%r65], %f57;
	ld.shared.f32 	%f58, [%r69+4];
	st.shared.f32 	[%r65+4], %f58;
	ld.shared.f32 	%f59, [%r70];
	shl.b32 	%r89, %r62, 16;
	shr.s32 	%r90, %r89, 13;
	mov.u32 	%r91, _ZZ3fftPfS_E4SROT;
	add.s32 	%r92, %r91, %r90;
	ld.shared.f32 	%f60, [%r92];
	ld.shared.f32 	%f61, [%r70+4];
	ld.shared.f32 	%f62, [%r92+4];
	mul.f32 	%f63, %f61, %f62;
	fma.rn.f32 	%f64, %f59, %f60, %f63;
	st.shared.f32 	[%r67], %f64;
	mul.f32 	%f65, %f61, %f60;
	mul.f32 	%f66, %f62, %f59;
	sub.f32 	%f67, %f65, %f66;
	st.shared.f32 	[%r67+4], %f67;
	ld.shared.f32 	%f68, [%r75];
	st.shared.f32 	[%r72], %f68;
	ld.shared.f32 	%f69, [%r75+4];
	st.shared.f32 	[%r72+4], %f69;
	ld.shared.f32 	%f70, [%r76];
	add.s32 	%r93, %r89, 4194304;
	shr.s32 	%r94, %r93, 13;
	add.s32 	%r95, %r91, %r94;
	ld.shared.f32 	%f71, [%r95];
	ld.shared.f32 	%f72, [%r76+4];
	ld.shared.f32 	%f73, [%r95+4];
	mul.f32 	%f74, %f72, %f73;
	fma.rn.f32 	%f75, %f70, %f71, %f74;
	st.shared.f32 	[%r74], %f75;
	mul.f32 	%f76, %f72, %f71;
	mul.f32 	%f77, %f73, %f70;
	sub.f32 	%f78, %f76, %f77;
	st.shared.f32 	[%r74+4], %f78;
	ld.shared.f32 	%f79, [%r81];
	st.shared.f32 	[%r78], %f79;
	ld.shared.f32 	%f80, [%r81+4];
	st.shared.f32 	[%r78+4], %f80;
	ld.shared.f32 	%f81, [%r82];
	add.s32 	%r96, %r89, 8388608;
	shr.s32 	%r97, %r96, 13;
	add.s32 	%r98, %r91, %r97;
	ld.shared.f32 	%f82, [%r98];
	ld.shared.f32 	%f83, [%r82+4];
	ld.shared.f32 	%f84, [%r98+4];
	mul.f32 	%f85, %f83, %f84;
	fma.rn.f32 	%f86, %f81, %f82, %f85;
	st.shared.f32 	[%r80], %f86;
	mul.f32 	%f87, %f83, %f82;
	mul.f32 	%f88, %f84, %f81;
	sub.f32 	%f89, %f87, %f88;
	st.shared.f32 	[%r80+4], %f89;
	ld.shared.f32 	%f90, [%r87];
	st.shared.f32 	[%r84], %f90;
	ld.shared.f32 	%f91, [%r87+4];
	st.shared.f32 	[%r84+4], %f91;
	add.s32 	%r99, %r89, 12582912;
	shr.s32 	%r100, %r99, 13;
	add.s32 	%r101, %r91, %r100;
	ld.shared.f32 	%f92, [%r101];
	ld.shared.f32 	%f93, [%r101+4];
	mul.f32 	%f94, %f56, %f93;
	fma.rn.f32 	%f95, %f55, %f92, %f94;
	st.shared.f32 	[%r86], %f95;
	mul.f32 	%f96, %f56, %f92;
	mul.f32 	%f97, %f93, %f55;
	sub.f32 	%f98, %f96, %f97;
	st.shared.f32 	[%r86+4], %f98;
	bar.sync 	0;
	ld.shared.f32 	%f99, [%r65];
	ld.shared.f32 	%f100, [%r78];
	add.f32 	%f101, %f99, %f100;
	st.shared.f32 	[%r69], %f101;
	ld.shared.f32 	%f102, [%r65+4];
	ld.shared.f32 	%f103, [%r78+4];
	add.f32 	%f104, %f102, %f103;
	st.shared.f32 	[%r69+4], %f104;
	sub.f32 	%f105, %f99, %f100;
	st.shared.f32 	[%r81], %f105;
	sub.f32 	%f106, %f102, %f103;
	st.shared.f32 	[%r81+4], %f106;
	ld.shared.f32 	%f107, [%r72];
	ld.shared.f32 	%f108, [%r84];
	add.f32 	%f109, %f107, %f108;
	st.shared.f32 	[%r75], %f109;
	ld.shared.f32 	%f110, [%r72+4];
	ld.shared.f32 	%f111, [%r84+4];
	add.f32 	%f112, %f110, %f111;
	st.shared.f32 	[%r75+4], %f112;
	sub.f32 	%f113, %f107, %f108;
	st.shared.f32 	[%r87], %f113;
	sub.f32 	%f114, %f110, %f111;
	st.shared.f32 	[%r87+4], %f114;
	ld.shared.f32 	%f115, [%r67];
	ld.shared.f32 	%f116, [%r80];
	add.f32 	%f117, %f115, %f116;
	st.shared.f32 	[%r70], %f117;
	ld.shared.f32 	%f118, [%r67+4];
	ld.shared.f32 	%f119, [%r80+4];
	add.f32 	%f120, %f118, %f119;
	st.shared.f32 	[%r70+4], %f120;
	sub.f32 	%f121, %f115, %f116;
	st.shared.f32 	[%r82], %f121;
	sub.f32 	%f122, %f118, %f119;
	st.shared.f32 	[%r82+4], %f122;
	ld.shared.f32 	%f123, [%r74];
	ld.shared.f32 	%f124, [%r86];
	add.f32 	%f125, %f123, %f124;
	st.shared.f32 	[%r76], %f125;
	ld.shared.f32 	%f126, [%r74+4];
	ld.shared.f32 	%f127, [%r86+4];
	add.f32 	%f128, %f126, %f127;
	st.shared.f32 	[%r76+4], %f128;
	sub.f32 	%f129, %f123, %f124;
	st.shared.f32 	[%r88], %f129;
	sub.f32 	%f130, %f126, %f127;
	st.shared.f32 	[%r88+4], %f130;
	ld.shared.f32 	%f131, [%r69];
	st.shared.f32 	[%r65], %f131;
	ld.shared.f32 	%f132, [%r69+4];
	st.shared.f32 	[%r65+4], %f132;
	ld.shared.f32 	%f133, [%r81];
	mul.wide.s16 	%r102, %rs12, 8;
	add.s32 	%r103, %r91, %r102;
	ld.shared.f32 	%f134, [%r103];
	ld.shared.f32 	%f135, [%r81+4];
	ld.shared.f32 	%f136, [%r103+4];
	mul.f32 	%f137, %f135, %f136;
	fma.rn.f32 	%f138, %f133, %f134, %f137;
	st.shared.f32 	[%r78], %f138;
	mul.f32 	%f139, %f135, %f134;
	mul.f32 	%f140, %f136, %f133;
	sub.f32 	%f141, %f139, %f140;
	st.shared.f32 	[%r78+4], %f141;
	ld.shared.f32 	%f142, [%r75];
	st.shared.f32 	[%r72], %f142;
	ld.shared.f32 	%f143, [%r75+4];
	st.shared.f32 	[%r72+4], %f143;
	ld.shared.f32 	%f144, [%r87];
	mul.wide.s16 	%r104, %rs13, 8;
	add.s32 	%r105, %r91, %r104;
	ld.shared.f32 	%f145, [%r105];
	ld.shared.f32 	%f146, [%r87+4];
	ld.shared.f32 	%f147, [%r105+4];
	mul.f32 	%f148, %f146, %f147;
	fma.rn.f32 	%f149, %f144, %f145, %f148;
	st.shared.f32 	[%r84], %f149;
	mul.f32 	%f150, %f146, %f145;
	mul.f32 	%f151, %f147, %f144;
	sub.f32 	%f152, %f150, %f151;
	st.shared.f32 	[%r84+4], %f152;
	ld.shared.f32 	%f153, [%r70];
	st.shared.f32 	[%r67], %f153;
	ld.shared.f32 	%f154, [%r70+4];
	st.shared.f32 	[%r67+4], %f154;
	ld.shared.f32 	%f155, [%r82];
	ld.shared.f32 	%f156, [%r82+4];
	mul.f32 	%f157, %f156, %f136;
	fma.rn.f32 	%f158, %f155, %f134, %f157;
	st.shared.f32 	[%r80], %f158;
	mul.f32 	%f159, %f156, %f134;
	mul.f32 	%f160, %f136, %f155;
	sub.f32 	%f161, %f159, %f160;
	st.shared.f32 	[%r80+4], %f161;
	ld.shared.f32 	%f162, [%r76];
	st.shared.f32 	[%r74], %f162;
	ld.shared.f32 	%f163, [%r76+4];
	st.shared.f32 	[%r74+4], %f163;
	mul.f32 	%f164, %f130, %f147;
	fma.rn.f32 	%f165, %f129, %f145, %f164;
	st.shared.f32 	[%r86], %f165;
	mul.f32 	%f166, %f130, %f145;
	mul.f32 	%f167, %f147, %f129;
	sub.f32 	%f168, %f166, %f167;
	st.shared.f32 	[%r86+4], %f168;
	bar.sync 	0;
	ld.shared.f32 	%f169, [%r65];
	ld.shared.f32 	%f170, [%r72];
	add.f32 	%f171, %f169, %f170;
	st.shared.f32 	[%r69], %f171;
	ld.shared.f32 	%f172, [%r65+4];
	ld.shared.f32 	%f173, [%r72+4];
	add.f32 	%f174, %f172, %f173;
	st.shared.f32 	[%r69+4], %f174;
	sub.f32 	%f175, %f169, %f170;
	st.shared.f32 	[%r75], %f175;
	sub.f32 	%f176, %f172, %f173;
	st.shared.f32 	[%r75+4], %f176;
	ld.shared.f32 	%f177, [%r78];
	ld.shared.f32 	%f178, [%r84];
	add.f32 	%f179, %f177, %f178;
	st.shared.f32 	[%r81], %f179;
	ld.shared.f32 	%f180, [%r78+4];
	ld.shared.f32 	%f181, [%r84+4];
	add.f32 	%f182, %f180, %f181;
	st.shared.f32 	[%r81+4], %f182;
	sub.f32 	%f183, %f177, %f178;
	st.shared.f32 	[%r87], %f183;
	sub.f32 	%f184, %f180, %f181;
	st.shared.f32 	[%r87+4], %f184;
	ld.shared.f32 	%f185, [%r67];
	ld.shared.f32 	%f186, [%r74];
	add.f32 	%f187, %f185, %f186;
	st.shared.f32 	[%r70], %f187;
	ld.shared.f32 	%f188, [%r67+4];
	ld.shared.f32 	%f189, [%r74+4];
	add.f32 	%f190, %f188, %f189;
	st.shared.f32 	[%r70+4], %f190;
	sub.f32 	%f191, %f185, %f186;
	st.shared.f32 	[%r76], %f191;
	sub.f32 	%f192, %f188, %f189;
	st.shared.f32 	[%r76+4], %f192;
	ld.shared.f32 	%f193, [%r80];
	ld.shared.f32 	%f194, [%r86];
	add.f32 	%f195, %f193, %f194;
	st.shared.f32 	[%r82], %f195;
	ld.shared.f32 	%f196, [%r80+4];
	ld.shared.f32 	%f197, [%r86+4];
	add.f32 	%f198, %f196, %f197;
	st.shared.f32 	[%r82+4], %f198;
	sub.f32 	%f199, %f193, %f194;
	st.shared.f32 	[%r88], %f199;
	sub.f32 	%f200, %f196, %f197;
	st.shared.f32 	[%r88+4], %f200;
	ld.shared.f32 	%f201, [%r69];
	st.shared.f32 	[%r65], %f201;
	ld.shared.f32 	%f202, [%r69+4];
	st.shared.f32 	[%r65+4], %f202;
	ld.shared.f32 	%f203, [%r75];
	mul.wide.s16 	%r106, %rs14, 8;
	add.s32 	%r107, %r91, %r106;
	ld.shared.f32 	%f204, [%r107];
	ld.shared.f32 	%f205, [%r75+4];
	ld.shared.f32 	%f206, [%r107+4];
	mul.f32 	%f207, %f205, %f206;
	fma.rn.f32 	%f208, %f203, %f204, %f207;
	st.shared.f32 	[%r72], %f208;
	mul.f32 	%f209, %f205, %f204;
	mul.f32 	%f210, %f206, %f203;
	sub.f32 	%f211, %f209, %f210;
	st.shared.f32 	[%r72+4], %f211;
	ld.shared.f32 	%f212, [%r81];
	st.shared.f32 	[%r78], %f212;
	ld.shared.f32 	%f213, [%r81+4];
	st.shared.f32 	[%r78+4], %f213;
	ld.shared.f32 	%f214, [%r87];
	ld.shared.f32 	%f215, [%r87+4];
	mul.f32 	%f216, %f215, %f206;
	fma.rn.f32 	%f217, %f214, %f204, %f216;
	st.shared.f32 	[%r84], %f217;
	mul.f32 	%f218, %f215, %f204;
	mul.f32 	%f219, %f206, %f214;
	sub.f32 	%f220, %f218, %f219;
	st.shared.f32 	[%r84+4], %f220;
	ld.shared.f32 	%f221, [%r70];
	st.shared.f32 	[%r67], %f221;
	ld.shared.f32 	%f222, [%r70+4];
	st.shared.f32 	[%r67+4], %f222;
	ld.shared.f32 	%f223, [%r76];
	ld.shared.f32 	%f224, [%r76+4];
	mul.f32 	%f225, %f224, %f206;
	fma.rn.f32 	%f226, %f223, %f204, %f225;
	st.shared.f32 	[%r74], %f226;
	mul.f32 	%f227, %f224, %f204;
	mul.f32 	%f228, %f206, %f223;
	sub.f32 	%f229, %f227, %f228;
	st.shared.f32 	[%r74+4], %f229;
	ld.shared.f32 	%f230, [%r82];
	st.shared.f32 	[%r80], %f230;
	ld.shared.f32 	%f231, [%r82+4];
	st.shared.f32 	[%r80+4], %f231;
	mul.f32 	%f232, %f200, %f206;
	fma.rn.f32 	%f233, %f199, %f204, %f232;
	st.shared.f32 	[%r86], %f233;
	mul.f32 	%f234, %f200, %f204;
	mul.f32 	%f235, %f206, %f199;
	sub.f32 	%f236, %f234, %f235;
	st.shared.f32 	[%r86+4], %f236;
	bar.sync 	0;
	add.s32 	%r117, %r117, 3;
	setp.ne.s32 	%p1, %r116, 0;
	@%p1 bra 	$L__BB0_1;
	ld.param.u64 	%rd50, [_Z3fftPfS__param_0];
	shl.b32 	%r109, %r57, 2;
	add.s32 	%r111, %r64, %r109;
	ld.shared.f32 	%f237, [%r111];
	cvta.to.global.u64 	%rd41, %rd50;
	mul.wide.u32 	%rd42, %r57, 4;
	add.s64 	%rd43, %rd41, %rd42;
	st.global.f32 	[%rd43], %f237;
	ld.shared.f32 	%f238, [%r1];
	mov.u32 	%r112, %ntid.x;
	mul.wide.s32 	%rd44, %r112, 4;
	add.s64 	%rd45, %rd43, %rd44;
	st.global.f32 	[%rd45], %f238;
	ld.shared.f32 	%f239, [%r2];
	add.s64 	%rd46, %rd45, %rd44;
	st.global.f32 	[%rd46], %f239;
	ld.shared.f32 	%f240, [%r3];
	add.s64 	%rd47, %rd46, %rd44;
	st.global.f32 	[%rd47], %f240;
	ld.shared.f32 	%f241, [%r4];
	add.s64 	%rd48, %rd47, %rd44;
	st.global.f32 	[%rd48], %f241;
	ld.shared.f32 	%f242, [%r5];
	add.s64 	%rd49, %rd48, %rd44;
	st.global.f32 	[%rd49], %f242;
	ld.shared.f32 	%f243, [%r6];
	st.global.f32 	[%rd1], %f243;
	ld.shared.f32 	%f244, [%r7];
	st.global.f32 	[%rd2], %f244;
	ld.shared.f32 	%f245, [%r8];
	st.global.f32 	[%rd3], %f245;
	ld.shared.f32 	%f246, [%r9];
	st.global.f32 	[%rd4], %f246;
	ld.shared.f32 	%f247, [%r10];
	st.global.f32 	[%rd5], %f247;
	ld.shared.f32 	%f248, [%r11];
	st.global.f32 	[%rd6], %f248;
	ld.shared.f32 	%f249, [%r12];
	st.global.f32 	[%rd7], %f249;
	ld.shared.f32 	%f250, [%r13];
	st.global.f32 	[%rd8], %f250;
	shl.b32 	%r113, %r112, 2;
	add.s32 	%r114, %r13, %r113;
	ld.shared.f32 	%f251, [%r114];
	st.global.f32 	[%rd9], %f251;
	add.s32 	%r115, %r114, %r113;
	ld.shared.f32 	%f252, [%r115];
	st.global.f32 	[%rd10], %f252;
	bar.sync 	0;
	ret;

}


// ===== COMPILED SASS (sm_100) =====

	.target	sm_100

	.elftype	@"ET_EXEC"


//--------------------- .note.nv.tkinfo           --------------------------
	.section	.note.nv.tkinfo,"",@"SHT_NOTE"
	.sectionflags	@"SHF_NOTE_NV_TKINFO"
	.tkinfo
        /*0018*/ 	.word	0x00000002
        /*0030*/ 	.string	""
        /*0030*/ 	.string	"ptxas"
        /*0030*/ 	.string	"Cuda compilation tools, release 13.0, V13.0.88"
        /*0030*/ 	.string	"Build cuda_13.0.r13.0/compiler.36424714_0"
        /*0030*/ 	.string	"-arch sm_100 -m 64 "



//--------------------- .note.nv.cuinfo           --------------------------
	.section	.note.nv.cuinfo,"",@"SHT_NOTE"
	.sectionflags	@"SHF_NOTE_NV_CUINFO"
        /*0018*/ 	.short	0x0002
        /*001a*/ 	.short	0x0064
        /*001c*/ 	.short	0x0082
	.zero		2


//--------------------- .nv.info                  --------------------------
	.section	.nv.info,"",@"SHT_CUDA_INFO"
	.align	4


	//----- nvinfo : EIATTR_REGCOUNT
	.align		4
        /*0000*/ 	.byte	0x04, 0x2f
        /*0002*/ 	.short	(.L_1 - .L_0)
	.align		4
.L_0:
        /*0004*/ 	.word	index@(_Z3fftPfS_)
        /*0008*/ 	.word	0x00000038


	//----- nvinfo : EIATTR_FRAME_SIZE
	.align		4
.L_1:
        /*000c*/ 	.byte	0x04, 0x11
        /*000e*/ 	.short	(.L_3 - .L_2)
	.align		4
.L_2:
        /*0010*/ 	.word	index@(_Z3fftPfS_)
        /*0014*/ 	.word	0x00000000


	//----- nvinfo : EIATTR_MIN_STACK_SIZE
	.align		4
.L_3:
        /*0018*/ 	.byte	0x04, 0x12
        /*001a*/ 	.short	(.L_5 - .L_4)
	.align		4
.L_4:
        /*001c*/ 	.word	index@(_Z3fftPfS_)
        /*0020*/ 	.word	0x00000000
.L_5:


//--------------------- .nv.compat                --------------------------
	.section	.nv.compat,"",@"SHT_CUDA_COMPAT_INFO"
	.align	4
        /*0000*/ 	.byte	0x02, 0x09, 0x00, 0x00, 0x02, 0x02, 0x01, 0x00, 0x02, 0x05, 0x05, 0x00, 0x03, 0x07, 0x01, 0x01
        /*0010*/ 	.byte	0x02, 0x03, 0x00, 0x00, 0x02, 0x06, 0x01, 0x00, 0x04, 0x0b, 0x08, 0x00, 0x09, 0x00, 0x00, 0x00
        /*0020*/ 	.byte	0x00, 0x00, 0x00, 0x00


//--------------------- .nv.info._Z3fftPfS_       --------------------------
	.section	.nv.info._Z3fftPfS_,"",@"SHT_CUDA_INFO"
	.sectionflags	@""
	.align	4


	//----- nvinfo : EIATTR_CUDA_API_VERSION
	.align		4
        /*0000*/ 	.byte	0x04, 0x37
        /*0002*/ 	.short	(.L_7 - .L_6)
.L_6:
        /*0004*/ 	.word	0x00000082


	//----- nvinfo : EIATTR_KPARAM_INFO
	.align		4
.L_7:
        /*0008*/ 	.byte	0x04, 0x17
        /*000a*/ 	.short	(.L_9 - .L_8)
.L_8:
        /*000c*/ 	.word	0x00000000
        /*0010*/ 	.short	0x0001
        /*0012*/ 	.short	0x0008
        /*0014*/ 	.byte	0x00, 0xf5, 0x21, 0x00


	//----- nvinfo : EIATTR_KPARAM_INFO
	.align		4
.L_9:
        /*0018*/ 	.byte	0x04, 0x17
        /*001a*/ 	.short	(.L_11 - .L_10)
.L_10:
        /*001c*/ 	.word	0x00000000
        /*0020*/ 	.short	0x0000
        /*0022*/ 	.short	0x0000
        /*0024*/ 	.byte	0x00, 0xf5, 0x21, 0x00


	//----- nvinfo : EIATTR_SPARSE_MMA_MASK
	.align		4
.L_11:
        /*0028*/ 	.byte	0x03, 0x50
        /*002a*/ 	.short	0x0000


	//----- nvinfo : EIATTR_MAXREG_COUNT
	.align		4
        /*002c*/ 	.byte	0x03, 0x1b
        /*002e*/ 	.short	0x00ff


	//----- nvinfo : EIATTR_NUM_BARRIERS
	.align		4
        /*0030*/ 	.byte	0x02, 0x4c
        /*0032*/ 	.byte	0x01
	.zero		1


	//----- nvinfo : EIATTR_MERCURY_ISA_VERSION
	.align		4
        /*0034*/ 	.byte	0x03, 0x5f
        /*0036*/ 	.short	0x0101


	//----- nvinfo : EIATTR_VRC_CTA_INIT_COUNT
	.align		4
        /*0038*/ 	.byte	0x02, 0x4a
	.zero		1
	.zero		1


	//----- nvinfo : EIATTR_EXIT_INSTR_OFFSETS
	.align		4
        /*003c*/ 	.byte	0x04, 0x1c
        /*003e*/ 	.short	(.L_13 - .L_12)


	//   ....[0]....
.L_12:
        /*0040*/ 	.word	0x00002200


	//----- nvinfo : EIATTR_CBANK_PARAM_SIZE
	.align		4
.L_13:
        /*0044*/ 	.byte	0x03, 0x19
        /*0046*/ 	.short	0x0010


	//----- nvinfo : EIATTR_PARAM_CBANK
	.align		4
        /*0048*/ 	.byte	0x04, 0x0a
        /*004a*/ 	.short	(.L_15 - .L_14)
	.align		4
.L_14:
        /*004c*/ 	.word	index@(.nv.constant0._Z3fftPfS_)
        /*0050*/ 	.short	0x0380
        /*0052*/ 	.short	0x0010


	//----- nvinfo : EIATTR_SW_WAR
	.align		4
.L_15:
        /*0054*/ 	.byte	0x04, 0x36
        /*0056*/ 	.short	(.L_17 - .L_16)
.L_16:
        /*0058*/ 	.word	0x00000008
.L_17:


//--------------------- .nv.callgraph             --------------------------
	.section	.nv.callgraph,"",@"SHT_CUDA_CALLGRAPH"
	.align	4
	.sectionentsize	8
	.align		4
        /*0000*/ 	.word	0x00000000
	.align		4
        /*0004*/ 	.word	0xffffffff
	.align		4
        /*0008*/ 	.word	0x00000000
	.align		4
        /*000c*/ 	.word	0xfffffffe
	.align		4
        /*0010*/ 	.word	0x00000000
	.align		4
        /*0014*/ 	.word	0xfffffffd
	.align		4
        /*0018*/ 	.word	0x00000000
	.align		4
        /*001c*/ 	.word	0xfffffffc


//--------------------- .text._Z3fftPfS_          --------------------------
	.section	.text._Z3fftPfS_,"ax",@progbits
	.align	128
        .global         _Z3fftPfS_
        .type           _Z3fftPfS_,@function
        .size           _Z3fftPfS_,(.L_x_2 - _Z3fftPfS_)
        .other          _Z3fftPfS_,@"STO_CUDA_ENTRY STV_DEFAULT"
_Z3fftPfS_:
.text._Z3fftPfS_:
[----:B------:R-:W-:Y:S01]  /*0000*/  LDC R1, c[0x0][0x37c] ;  /* 0x0000df00ff017b82 */ /* 0x000fe20000000800 */
[----:B------:R-:W0:Y:S07]  /*0010*/  S2R R9, SR_TID.X ;  /* 0x0000000000097919 */ /* 0x000e2e0000002100 */
[----:B------:R-:W0:Y:S01]  /*0020*/  LDC.64 R26, c[0x0][0x388] ;  /* 0x0000e200ff1a7b82 */ /* 0x000e220000000a00 */
[----:B------:R-:W1:Y:S07]  /*0030*/  LDCU.64 UR12, c[0x0][0x358] ;  /* 0x00006b00ff0c77ac */ /* 0x000e6e0008000a00 */
[----:B------:R-:W2:Y:S08]  /*0040*/  LDC R0, c[0x0][0x360] ;  /* 0x0000d800ff007b82 */ /* 0x000eb00000000800 */
[----:B------:R-:W3:Y:S01]  /*0050*/  LDC.64 R6, c[0x0][0x380] ;  /* 0x0000e000ff067b82 */ /* 0x000ee20000000a00 */
[----:B0-----:R-:W-:Y:S01]  /*0060*/  IMAD.WIDE.U32 R2, R9, 0x4, R26 ;  /* 0x0000000409027825 */ /* 0x001fe200078e001a */
[----:B--2---:R-:W-:-:S04]  /*0070*/  IADD3 R11, PT, PT, R0, R9, R0 ;  /* 0x00000009000b7210 */ /* 0x004fc80007ffe000 */
[C---:B------:R-:W-:Y:S01]  /*0080*/  IADD3 R11, PT, PT, R0.reuse, R11, R0 ;  /* 0x0000000b000b7210 */ /* 0x040fe20007ffe000 */
[C---:B------:R-:W-:Y:S01]  /*0090*/  IMAD.WIDE R36, R0.reuse, 0x4, R2 ;  /* 0x0000000400247825 */ /* 0x040fe200078e0202 */
[----:B-1----:R-:W2:Y:S02]  /*00a0*/  LDG.E R35, desc[UR12][R2.64] ;  /* 0x0000000c02237981 */ /* 0x002ea4000c1e1900 */
[----:B------:R-:W-:Y:S01]  /*00b0*/  IADD3 R11, PT, PT, R0, R11, R0 ;  /* 0x0000000b000b7210 */ /* 0x000fe20007ffe000 */
[----:B---3--:R-:W-:-:S03]  /*00c0*/  IMAD.WIDE.U32 R24, R9, 0x4, R6 ;  /* 0x0000000409187825 */ /* 0x008fc600078e0006 */
[-C--:B------:R-:W-:Y:S01]  /*00d0*/  IADD3 R21, PT, PT, R11, R0.reuse, RZ ;  /* 0x000000000b157210 */ /* 0x080fe20007ffe0ff */
[C---:B------:R-:W-:Y:S02]  /*00e0*/  IMAD.WIDE R4, R0.reuse, 0x4, R36 ;  /* 0x0000000400047825 */ /* 0x040fe400078e0224 */
[----:B------:R-:W3:Y:S02]  /*00f0*/  LDG.E R36, desc[UR12][R36.64] ;  /* 0x0000000c24247981 */ /* 0x000ee4000c1e1900 */
[C---:B------:R-:W-:Y:S01]  /*0100*/  IMAD.WIDE R22, R0.reuse, 0x4, R24 ;  /* 0x0000000400167825 */ /* 0x040fe200078e0218 */
[-C--:B------:R-:W-:Y:S01]  /*0110*/  IADD3 R43, PT, PT, R21, R0.reuse, RZ ;  /* 0x00000000152b7210 */ /* 0x080fe20007ffe0ff */
[----:B------:R0:W4:Y:S02]  /*0120*/  LDG.E R34, desc[UR12][R4.64] ;  /* 0x0000000c04227981 */ /* 0x000124000c1e1900 */
[C---:B------:R-:W-:Y:S01]  /*0130*/  IMAD.WIDE R38, R0.reuse, 0x4, R4 ;  /* 0x0000000400267825 */ /* 0x040fe200078e0204 */
[-C--:B------:R-:W-:Y:S01]  /*0140*/  IADD3 R45, PT, PT, R43, R0.reuse, RZ ;  /* 0x000000002b2d7210 */ /* 0x080fe20007ffe0ff */
[----:B------:R-:W5:Y:S02]  /*0150*/  LDG.E R24, desc[UR12][R24.64] ;  /* 0x0000000c18187981 */ /* 0x000f64000c1e1900 */
[C---:B------:R-:W-:Y:S01]  /*0160*/  IMAD.WIDE R14, R0.reuse, 0x4, R22 ;  /* 0x00000004000e7825 */ /* 0x040fe200078e0216 */
[----:B------:R-:W-:Y:S01]  /*0170*/  IADD3 R47, PT, PT, R45, R0, RZ ;  /* 0x000000002d2f7210 */ /* 0x000fe20007ffe0ff */
[----:B------:R-:W5:Y:S02]  /*0180*/  LDG.E R22, desc[UR12][R22.64] ;  /* 0x0000000c16167981 */ /* 0x000f64000c1e1900 */
[----:B------:R-:W-:-:S02]  /*0190*/  IMAD.WIDE R32, R0, 0x4, R38 ;  /* 0x0000000400207825 */ /* 0x000fc400078e0226 */
[----:B------:R-:W5:Y:S02]  /*01a0*/  LDG.E R38, desc[UR12][R38.64] ;  /* 0x0000000c26267981 */ /* 0x000f64000c1e1900 */
[C---:B0-----:R-:W-:Y:S02]  /*01b0*/  IMAD.WIDE R4, R0.reuse, 0x4, R14 ;  /* 0x0000000400047825 */ /* 0x041fe400078e020e */
[----:B------:R0:W5:Y:S02]  /*01c0*/  LDG.E R14, desc[UR12][R14.64] ;  /* 0x0000000c0e0e7981 */ /* 0x000164000c1e1900 */
[C---:B------:R-:W-:Y:S02]  /*01d0*/  IMAD.WIDE.U32 R28, R11.reuse, 0x4, R26 ;  /* 0x000000040b1c7825 */ /* 0x040fe400078e001a */
[----:B------:R-:W5:Y:S02]  /*01e0*/  LDG.E R8, desc[UR12][R4.64] ;  /* 0x0000000c04087981 */ /* 0x000f64000c1e1900 */
[----:B------:R-:W-:Y:S01]  /*01f0*/  IMAD.WIDE.U32 R18, R11, 0x4, R6 ;  /* 0x000000040b127825 */ /* 0x000fe200078e0006 */
[-C--:B------:R-:W-:Y:S01]  /*0200*/  IADD3 R11, PT, PT, R47, R0.reuse, RZ ;  /* 0x000000002f0b7210 */ /* 0x080fe20007ffe0ff */
[----:B------:R-:W5:Y:S02]  /*0210*/  LDG.E R28, desc[UR12][R28.64] ;  /* 0x0000000c1c1c7981 */ /* 0x000f64000c1e1900 */
[----:B------:R-:W-:Y:S01]  /*0220*/  IMAD.WIDE R30, R0, 0x4, R32 ;  /* 0x00000004001e7825 */ /* 0x000fe200078e0220 */
[----:B------:R-:W-:Y:S01]  /*0230*/  IADD3 R13, PT, PT, R11, R0, RZ ;  /* 0x000000000b0d7210 */ /* 0x000fe20007ffe0ff */
[----:B------:R-:W5:Y:S02]  /*0240*/  LDG.E R32, desc[UR12][R32.64] ;  /* 0x0000000c20207981 */ /* 0x000f64000c1e1900 */
[----:B------:R-:W-:-:S04]  /*0250*/  IMAD.WIDE.U32 R26, R21, 0x4, R26 ;  /* 0x00000004151a7825 */ /* 0x000fc800078e001a */
[----:B------:R-:W-:Y:S01]  /*0260*/  IMAD.WIDE R2, R0, 0x4, R4 ;  /* 0x0000000400027825 */ /* 0x000fe200078e0204 */
[----:B------:R-:W5:Y:S01]  /*0270*/  LDG.E R30, desc[UR12][R30.64] ;  /* 0x0000000c1e1e7981 */ /* 0x000f62000c1e1900 */
[----:B0-----:R-:W-:-:S03]  /*0280*/  IADD3 R15, PT, PT, R13, R0, RZ ;  /* 0x000000000d0f7210 */ /* 0x001fc60007ffe0ff */
[----:B------:R-:W5:Y:S01]  /*0290*/  LDG.E R26, desc[UR12][R26.64] ;  /* 0x0000000c1a1a7981 */ /* 0x000f62000c1e1900 */
[----:B------:R-:W-:Y:S01]  /*02a0*/  IMAD.WIDE R40, R0, 0x4, R2 ;  /* 0x0000000400287825 */ /* 0x000fe200078e0202 */
[----:B------:R-:W-:Y:S02]  /*02b0*/  IADD3 R17, PT, PT, R15, R0, RZ ;  /* 0x000000000f117210 */ /* 0x000fe40007ffe0ff */
[----:B------:R0:W5:Y:S01]  /*02c0*/  LDG.E R18, desc[UR12][R18.64] ;  /* 0x0000000c12127981 */ /* 0x000162000c1e1900 */
[----:B------:R-:W-:-:S03]  /*02d0*/  IMAD.WIDE.U32 R20, R21, 0x4, R6 ;  /* 0x0000000415147825 */ /* 0x000fc600078e0006 */
[----:B------:R1:W5:Y:S01]  /*02e0*/  LDG.E R16, desc[UR12][R2.64] ;  /* 0x0000000c02107981 */ /* 0x000362000c1e1900 */
[----:B------:R-:W-:-:S03]  /*02f0*/  IMAD.WIDE.U32 R42, R43, 0x4, R6 ;  /* 0x000000042b2a7825 */ /* 0x000fc600078e0006 */
[----:B------:R-:W5:Y:S01]  /*0300*/  LDG.E R40, desc[UR12][R40.64] ;  /* 0x0000000c28287981 */ /* 0x000f62000c1e1900 */
[--C-:B------:R-:W-:Y:S01]  /*0310*/  IMAD.WIDE.U32 R44, R45, 0x4, R6.reuse ;  /* 0x000000042d2c7825 */ /* 0x100fe200078e0006 */
[----:B0-----:R-:W-:Y:S02]  /*0320*/  IADD3 R19, PT, PT, R17, R0, RZ ;  /* 0x0000000011137210 */ /* 0x001fe40007ffe0ff */
[----:B------:R-:W5:Y:S01]  /*0330*/  LDG.E R20, desc[UR12][R20.64] ;  /* 0x0000000c14147981 */ /* 0x000f62000c1e1900 */
[----:B------:R-:W-:-:S03]  /*0340*/  IMAD.WIDE.U32 R46, R47, 0x4, R6 ;  /* 0x000000042f2e7825 */ /* 0x000fc600078e0006 */
[----:B------:R-:W5:Y:S01]  /*0350*/  LDG.E R42, desc[UR12][R42.64] ;  /* 0x0000000c2a2a7981 */ /* 0x000f62000c1e1900 */
[----:B------:R-:W-:-:S03]  /*0360*/  IMAD.WIDE.U32 R10, R11, 0x4, R6 ;  /* 0x000000040b0a7825 */ /* 0x000fc600078e0006 */
[----:B------:R-:W5:Y:S01]  /*0370*/  LDG.E R44, desc[UR12][R44.64] ;  /* 0x0000000c2c2c7981 */ /* 0x000f62000c1e1900 */
[----:B------:R-:W-:-:S03]  /*0380*/  IMAD.WIDE.U32 R12, R13, 0x4, R6 ;  /* 0x000000040d0c7825 */ /* 0x000fc600078e0006 */
[----:B------:R-:W5:Y:S01]  /*0390*/  LDG.E R46, desc[UR12][R46.64] ;  /* 0x0000000c2e2e7981 */ /* 0x000f62000c1e1900 */
[----:B------:R-:W-:-:S03]  /*03a0*/  IMAD.WIDE.U32 R4, R15, 0x4, R6 ;  /* 0x000000040f047825 */ /* 0x000fc600078e0006 */
[----:B------:R0:W5:Y:S01]  /*03b0*/  LDG.E R10, desc[UR12][R10.64] ;  /* 0x0000000c0a0a7981 */ /* 0x000162000c1e1900 */
[----:B-1----:R-:W-:-:S03]  /*03c0*/  IMAD.WIDE.U32 R2, R17, 0x4, R6 ;  /* 0x0000000411027825 */ /* 0x002fc600078e0006 */
[----:B------:R1:W5:Y:S01]  /*03d0*/  LDG.E R12, desc[UR12][R12.64] ;  /* 0x0000000c0c0c7981 */ /* 0x000362000c1e1900 */
[----:B------:R-:W-:-:S03]  /*03e0*/  IMAD.WIDE.U32 R6, R19, 0x4, R6 ;  /* 0x0000000413067825 */ /* 0x000fc600078e0006 */
[----:B------:R-:W5:Y:S04]  /*03f0*/  LDG.E R48, desc[UR12][R4.64] ;  /* 0x0000000c04307981 */ /* 0x000f68000c1e1900 */
[----:B------:R-:W5:Y:S04]  /*0400*/  LDG.E R43, desc[UR12][R2.64] ;  /* 0x0000000c022b7981 */ /* 0x000f68000c1e1900 */
[----:B------:R-:W5:Y:S01]  /*0410*/  LDG.E R41, desc[UR12][R6.64] ;  /* 0x0000000c06297981 */ /* 0x000f62000c1e1900 */
[----:B------:R-:W0:Y:S01]  /*0420*/  S2UR UR7, SR_CgaCtaId ;  /* 0x00000000000779c3 */ /* 0x000e220000008800 */
[----:B------:R-:W-:-:S02]  /*0430*/  UMOV UR4, 0x400 ;  /* 0x0000040000047882 */ /* 0x000fc40000000000 */
[----:B------:R-:W-:Y:S02]  /*0440*/  UIADD3 UR5, UPT, UPT, UR4, 0x2000, URZ ;  /* 0x0000200004057890 */ /* 0x000fe4000fffe0ff */
[----:B0-----:R-:W-:-:S06]  /*0450*/  ULEA UR8, UR7, UR4, 0x18 ;  /* 0x0000000407087291 */ /* 0x001fcc000f8ec0ff */
[----:B------:R-:W-:-:S04]  /*0460*/  LEA R53, R9, UR8, 0x2 ;  /* 0x0000000809357c11 */ /* 0x000fc8000f8e10ff */
[----:B------:R-:W-:Y:S01]  /*0470*/  LEA R15, R0, R53, 0x2 ;  /* 0x00000035000f7211 */ /* 0x000fe200078e10ff */
[----:B------:R-:W-:-:S03]  /*0480*/  ULEA UR5, UR7, UR5, 0x18 ;  /* 0x0000000507057291 */ /* 0x000fc6000f8ec0ff */
[----:B------:R-:W-:-:S04]  /*0490*/  LEA R17, R0, R15, 0x2 ;  /* 0x0000000f00117211 */ /* 0x000fc800078e10ff */
[C---:B------:R-:W-:Y:S02]  /*04a0*/  LEA R19, R0.reuse, R17, 0x2 ;  /* 0x0000001100137211 */ /* 0x040fe400078e10ff */
[----:B------:R-:W-:Y:S02]  /*04b0*/  LEA R11, R9, UR5, 0x2 ;  /* 0x00000005090b7c11 */ /* 0x000fe4000f8e10ff */
[C---:B------:R-:W-:Y:S02]  /*04c0*/  LEA R21, R0.reuse, R19, 0x2 ;  /* 0x0000001300157211 */ /* 0x040fe400078e10ff */
[C---:B-1----:R-:W-:Y:S02]  /*04d0*/  LEA R13, R0.reuse, R11, 0x2 ;  /* 0x0000000b000d7211 */ /* 0x042fe400078e10ff */
[C---:B------:R-:W-:Y:S02]  /*04e0*/  LEA R23, R0.reuse, R21, 0x2 ;  /* 0x0000001500177211 */ /* 0x040fe400078e10ff */
[----:B------:R-:W-:-:S02]  /*04f0*/  LEA R37, R0, R13, 0x2 ;  /* 0x0000000d00257211 */ /* 0x000fc400078e10ff */
[C---:B------:R-:W-:Y:S02]  /*0500*/  LEA R25, R0.reuse, R23, 0x2 ;  /* 0x0000001700197211 */ /* 0x040fe400078e10ff */
[C---:B------:R-:W-:Y:S02]  /*0510*/  LEA R39, R0.reuse, R37, 0x2 ;  /* 0x0000002500277211 */ /* 0x040fe400078e10ff */
[C---:B------:R-:W-:Y:S02]  /*0520*/  LEA R27, R0.reuse, R25, 0x2 ;  /* 0x00000019001b7211 */ /* 0x040fe400078e10ff */
[C---:B------:R-:W-:Y:S02]  /*0530*/  LEA R45, R0.reuse, R39, 0x2 ;  /* 0x00000027002d7211 */ /* 0x040fe400078e10ff */
[C---:B------:R-:W-:Y:S02]  /*0540*/  LEA R29, R0.reuse, R27, 0x2 ;  /* 0x0000001b001d7211 */ /* 0x040fe400078e10ff */
[----:B------:R-:W-:-:S02]  /*0550*/  LEA R47, R0, R45, 0x2 ;  /* 0x0000002d002f7211 */ /* 0x000fc400078e10ff */
[C---:B------:R-:W-:Y:S02]  /*0560*/  LEA R33, R0.reuse, R29, 0x2 ;  /* 0x0000001d00217211 */ /* 0x040fe400078e10ff */
[C---:B------:R-:W-:Y:S02]  /*0570*/  LEA R49, R0.reuse, R47, 0x2 ;  /* 0x0000002f00317211 */ /* 0x040fe400078e10ff */
[C---:B------:R-:W-:Y:S02]  /*0580*/  LEA R31, R0.reuse, R33, 0x2 ;  /* 0x00000021001f7211 */ /* 0x040fe400078e10ff */
[----:B------:R-:W-:Y:S01]  /*0590*/  LEA R51, R0, R49, 0x2 ;  /* 0x0000003100337211 */ /* 0x000fe200078e10ff */
[----:B------:R-:W-:Y:S01]  /*05a0*/  UIADD3 UR4, UPT, UPT, UR4, 0x1000, URZ ;  /* 0x0000100004047890 */ /* 0x000fe2000fffe0ff */
[----:B------:R-:W-:-:S03]  /*05b0*/  UMOV UR9, 0x3 ;  /* 0x0000000300097882 */ /* 0x000fc60000000000 */
[----:B------:R-:W-:-:S03]  /*05c0*/  ULEA UR7, UR7, UR4, 0x18 ;  /* 0x0000000407077291 */ /* 0x000fc6000f8ec0ff */
[----:B------:R-:W-:Y:S01]  /*05d0*/  UMOV UR4, 0x9 ;  /* 0x0000000900047882 */ /* 0x000fe20000000000 */
[----:B--2---:R0:W-:Y:S04]  /*05e0*/  STS [R11], R35 ;  /* 0x000000230b007388 */ /* 0x0041e80000000800 */
[----:B---3--:R-:W-:Y:S01]  /*05f0*/  STS [R13], R36 ;  /* 0x000000240d007388 */ /* 0x008fe20000000800 */
[----:B0-----:R-:W-:-:S03]  /*0600*/  LEA R35, R0, R31, 0x2 ;  /* 0x0000001f00237211 */ /* 0x001fc600078e10ff */
[----:B----4-:R0:W-:Y:S04]  /*0610*/  STS [R37], R34 ;  /* 0x0000002225007388 */ /* 0x0101e80000000800 */
[----:B-----5:R1:W-:Y:S01]  /*0620*/  STS [R39], R38 ;  /* 0x0000002627007388 */ /* 0x0203e20000000800 */
[----:B0-----:R-:W-:-:S04]  /*0630*/  LEA R37, R0, R35, 0x2 ;  /* 0x0000002300257211 */ /* 0x001fc800078e10ff */
[C---:B-1----:R-:W-:Y:S01]  /*0640*/  LEA R39, R0.reuse, R37, 0x2 ;  /* 0x0000002500277211 */ /* 0x042fe200078e10ff */
[----:B------:R-:W-:Y:S04]  /*0650*/  STS [R45], R32 ;  /* 0x000000202d007388 */ /* 0x000fe80000000800 */
[----:B------:R-:W-:Y:S04]  /*0660*/  STS [R47], R30 ;  /* 0x0000001e2f007388 */ /* 0x000fe80000000800 */
[----:B------:R-:W-:Y:S04]  /*0670*/  STS [R49], R28 ;  /* 0x0000001c31007388 */ /* 0x000fe80000000800 */
[----:B------:R-:W-:Y:S04]  /*0680*/  STS [R51], R26 ;  /* 0x0000001a33007388 */ /* 0x000fe80000000800 */
[----:B------:R-:W-:Y:S04]  /*0690*/  STS [R53], R24 ;  /* 0x0000001835007388 */ /* 0x000fe80000000800 */
[----:B------:R-:W-:Y:S04]  /*06a0*/  STS [R15], R22 ;  /* 0x000000160f007388 */ /* 0x000fe80000000800 */
[----:B------:R0:W-:Y:S01]  /*06b0*/  STS [R17], R14 ;  /* 0x0000000e11007388 */ /* 0x0001e20000000800 */
[----:B------:R-:W-:-:S03]  /*06c0*/  LEA R11, R0, R39, 0x2 ;  /* 0x00000027000b7211 */ /* 0x000fc600078e10ff */
[----:B------:R1:W-:Y:S04]  /*06d0*/  STS [R19], R8 ;  /* 0x0000000813007388 */ /* 0x0003e80000000800 */
[----:B------:R1:W-:Y:S04]  /*06e0*/  STS [R21], R16 ;  /* 0x0000001015007388 */ /* 0x0003e80000000800 */
[----:B------:R1:W-:Y:S04]  /*06f0*/  STS [R23], R40 ;  /* 0x0000002817007388 */ /* 0x0003e80000000800 */
[----:B------:R1:W-:Y:S01]  /*0700*/  STS [R25], R18 ;  /* 0x0000001219007388 */ /* 0x0003e20000000800 */
[----:B0-----:R-:W-:-:S03]  /*0710*/  LEA R14, R0, R11, 0x2 ;  /* 0x0000000b000e7211 */ /* 0x001fc600078e10ff */
[----:B------:R1:W-:Y:S04]  /*0720*/  STS [R27], R20 ;  /* 0x000000141b007388 */ /* 0x0003e80000000800 */
[----:B------:R1:W-:Y:S04]  /*0730*/  STS [R29], R42 ;  /* 0x0000002a1d007388 */ /* 0x0003e80000000800 */
[----:B------:R1:W-:Y:S04]  /*0740*/  STS [R33], R44 ;  /* 0x0000002c21007388 */ /* 0x0003e80000000800 */
[----:B------:R1:W-:Y:S04]  /*0750*/  STS [R31], R46 ;  /* 0x0000002e1f007388 */ /* 0x0003e80000000800 */
[----:B------:R1:W-:Y:S04]  /*0760*/  STS [R35], R10 ;  /* 0x0000000a23007388 */ /* 0x0003e80000000800 */
[----:B------:R1:W-:Y:S04]  /*0770*/  STS [R37], R12 ;  /* 0x0000000c25007388 */ /* 0x0003e80000000800 */
[----:B------:R1:W-:Y:S04]  /*0780*/  STS [R39], R48 ;  /* 0x0000003027007388 */ /* 0x0003e80000000800 */
[----:B------:R1:W-:Y:S04]  /*0790*/  STS [R11], R43 ;  /* 0x0000002b0b007388 */ /* 0x0003e80000000800 */
[----:B------:R1:W-:Y:S01]  /*07a0*/  STS [R14], R41 ;  /* 0x000000290e007388 */ /* 0x0003e20000000800 */
[----:B------:R-:W-:Y:S06]  /*07b0*/  BAR.SYNC.DEFER_BLOCKING 0x0 ;  /* 0x0000000000007b1d */ /* 0x000fec0000010000 */
.L_x_0:
[----:B------:R-:W-:Y:S01]  /*07c0*/  UIADD3 UR4, UPT, UPT, UR4, -0x3, URZ ;  /* 0xfffffffd04047890 */ /* 0x000fe2000fffe0ff */
[----:B01----:R-:W-:Y:S01]  /*07d0*/  HFMA2 R11, -RZ, RZ, 0, 6.103515625e-05 ;  /* 0x00000400ff0b7431 */ /* 0x003fe200000001ff */
[----:B------:R-:W-:Y:S01]  /*07e0*/  UMOV UR6, 0xffffffff ;  /* 0xffffffff00067882 */ /* 0x000fe20000000000 */
[----:B------:R-:W-:Y:S02]  /*07f0*/  UIADD3 UR10, UPT, UPT, UR9, -0x3, URZ ;  /* 0xfffffffd090a7890 */ /* 0x000fe4000fffe0ff */
[----:B------:R-:W-:Y:S02]  /*0800*/  USHF.L.U32 UR6, UR6, UR4, URZ ;  /* 0x0000000406067299 */ /* 0x000fe400080006ff */
[----:B------:R-:W-:-:S04]  /*0810*/  UISETP.NE.AND UP0, UPT, UR4, URZ, UPT ;  /* 0x000000ff0400728c */ /* 0x000fc8000bf05270 */
[C---:B------:R-:W-:Y:S02]  /*0820*/  LOP3.LUT R8, R9.reuse, UR6, RZ, 0xc0, !PT ;  /* 0x0000000609087c12 */ /* 0x040fe4000f8ec0ff */
[----:B------:R-:W-:Y:S01]  /*0830*/  SHF.R.U32.HI R11, RZ, UR9, R11 ;  /* 0x00000009ff0b7c19 */ /* 0x000fe2000801160b */
[----:B------:R-:W-:Y:S01]  /*0840*/  UIADD3 UR9, UPT, UPT, UR9, 0x3, URZ ;  /* 0x0000000309097890 */ /* 0x000fe2000fffe0ff */
[----:B------:R-:W-:Y:S01]  /*0850*/  LOP3.LUT R42, R9, UR6, RZ, 0x30, !PT ;  /* 0x00000006092a7c12 */ /* 0x000fe2000f8e30ff */
[----:B------:R-:W-:-:S03]  /*0860*/  IMAD R8, R8, 0x7, R9 ;  /* 0x0000000708087824 */ /* 0x000fc600078e0209 */
[----:B------:R-:W-:Y:S02]  /*0870*/  SHF.L.U32 R42, R42, UR10, RZ ;  /* 0x0000000a2a2a7c19 */ /* 0x000fe400080006ff */
[----:B------:R-:W-:-:S04]  /*0880*/  SHF.L.U32 R8, R8, 0x1, RZ ;  /* 0x0000000108087819 */ /* 0x000fc800000006ff */
[C---:B------:R-:W-:Y:S02]  /*0890*/  IADD3 R12, PT, PT, R11.reuse, R8, R11 ;  /* 0x000000080b0c7210 */ /* 0x040fe40007ffe00b */
[----:B------:R-:W-:Y:S02]  /*08a0*/  LOP3.LUT R8, R8, 0xffff, RZ, 0xc0, !PT ;  /* 0x0000ffff08087812 */ /* 0x000fe400078ec0ff */
[C---:B------:R-:W-:Y:S02]  /*08b0*/  IADD3 R10, PT, PT, R11.reuse, R12, RZ ;  /* 0x0000000c0b0a7210 */ /* 0x040fe40007ffe0ff */
[C---:B------:R-:W-:Y:S02]  /*08c0*/  LEA R30, R8.reuse, UR8, 0x2 ;  /* 0x00000008081e7c11 */ /* 0x040fe4000f8e10ff */
[----:B------:R-:W-:Y:S02]  /*08d0*/  IADD3 R14, PT, PT, R11, R10, RZ ;  /* 0x0000000a0b0e7210 */ /* 0x000fe40007ffe0ff */
[----:B------:R-:W-:Y:S01]  /*08e0*/  LEA R32, R8, UR7, 0x2 ;  /* 0x0000000708207c11 */ /* 0x000fe2000f8e10ff */
[----:B------:R-:W-:Y:S01]  /*08f0*/  LDS R13, [R30] ;  /* 0x000000001e0d7984 */ /* 0x000fe20000000800 */
[----:B------:R-:W-:-:S02]  /*0900*/  LOP3.LUT R24, R14, 0xffff, RZ, 0xc0, !PT ;  /* 0x0000ffff0e187812 */ /* 0x000fc400078ec0ff */
[C---:B------:R-:W-:Y:S02]  /*0910*/  IADD3 R8, PT, PT, R11.reuse, R14, RZ ;  /* 0x0000000e0b087210 */ /* 0x040fe40007ffe0ff */
[----:B------:R-:W-:Y:S02]  /*0920*/  LEA R22, R24, UR8, 0x2 ;  /* 0x0000000818167c11 */ /* 0x000fe4000f8e10ff */
[----:B------:R-:W-:Y:S02]  /*0930*/  LOP3.LUT R28, R8, 0xffff, RZ, 0xc0, !PT ;  /* 0x0000ffff081c7812 */ /* 0x000fe400078ec0ff */
[----:B------:R-:W-:Y:S01]  /*0940*/  LEA R24, R24, UR7, 0x2 ;  /* 0x0000000718187c11 */ /* 0x000fe2000f8e10ff */
[----:B------:R-:W0:Y:S01]  /*0950*/  LDS R16, [R22] ;  /* 0x0000000016107984 */ /* 0x000e220000000800 */
[----:B------:R-:W-:Y:S02]  /*0960*/  LEA R14, R11, R30, 0x2 ;  /* 0x0000001e0b0e7211 */ /* 0x000fe400078e10ff */
[----:B------:R-:W-:-:S02]  /*0970*/  LEA R20, R28, UR8, 0x2 ;  /* 0x000000081c147c11 */ /* 0x000fc4000f8e10ff */
[----:B------:R-:W-:Y:S02]  /*0980*/  IADD3 R34, PT, PT, R11, R8, RZ ;  /* 0x000000080b227210 */ /* 0x000fe40007ffe0ff */
[----:B------:R-:W-:Y:S02]  /*0990*/  LOP3.LUT R36, R12, 0xffff, RZ, 0xc0, !PT ;  /* 0x0000ffff0c247812 */ /* 0x000fe400078ec0ff */
[----:B------:R-:W-:-:S04]  /*09a0*/  LOP3.LUT R40, R34, 0xffff, RZ, 0xc0, !PT ;  /* 0x0000ffff22287812 */ /* 0x000fc800078ec0ff */
[----:B------:R-:W-:Y:S01]  /*09b0*/  LEA R8, R40, UR8, 0x2 ;  /* 0x0000000828087c11 */ /* 0x000fe2000f8e10ff */
[C-C-:B0-----:R-:W-:Y:S01]  /*09c0*/  FADD R41, R13.reuse, R16.reuse ;  /* 0x000000100d297221 */ /* 0x141fe20000000000 */
[----:B------:R-:W-:Y:S01]  /*09d0*/  FADD R45, R13, -R16 ;  /* 0x800000100d2d7221 */ /* 0x000fe20000000000 */
[C---:B------:R-:W-:Y:S02]  /*09e0*/  LEA R16, R11.reuse, R32, 0x2 ;  /* 0x000000200b107211 */ /* 0x040fe400078e10ff */
[----:B------:R-:W-:Y:S01]  /*09f0*/  IADD3 R11, PT, PT, R11, R34, RZ ;  /* 0x000000220b0b7210 */ /* 0x000fe20007ffe0ff */
[----:B------:R-:W-:Y:S04]  /*0a00*/  STS [R32], R41 ;  /* 0x0000002920007388 */ /* 0x000fe80000000800 */
[----:B------:R-:W-:Y:S04]  /*0a10*/  LDS R18, [R30+0x4] ;  /* 0x000004001e127984 */ /* 0x000fe80000000800 */
[----:B------:R-:W0:Y:S02]  /*0a20*/  LDS R43, [R22+0x4] ;  /* 0x00000400162b7984 */ /* 0x000e240000000800 */
[C-C-:B0-----:R-:W-:Y:S01]  /*0a30*/  FADD R13, R18.reuse, R43.reuse ;  /* 0x0000002b120d7221 */ /* 0x141fe20000000000 */
[----:B------:R-:W-:-:S04]  /*0a40*/  FADD R43, R18, -R43 ;  /* 0x8000002b122b7221 */ /* 0x000fc80000000000 */
[----:B------:R-:W-:Y:S04]  /*0a50*/  STS [R32+0x4], R13 ;  /* 0x0000040d20007388 */ /* 0x000fe80000000800 */
[----:B------:R-:W-:Y:S04]  /*0a60*/  STS [R24], R45 ;  /* 0x0000002d18007388 */ /* 0x000fe80000000800 */
[----:B------:R-:W-:Y:S04]  /*0a70*/  STS [R24+0x4], R43 ;  /* 0x0000042b18007388 */ /* 0x000fe80000000800 */
[----:B------:R-:W-:Y:S04]  /*0a80*/  LDS R18, [R14] ;  /* 0x000000000e127984 */ /* 0x000fe80000000800 */
[----:B------:R-:W0:Y:S02]  /*0a90*/  LDS R41, [R20] ;  /* 0x0000000014297984 */ /* 0x000e240000000800 */
[C-C-:B0-----:R-:W-:Y:S01]  /*0aa0*/  FADD R47, R18.reuse, R41.reuse ;  /* 0x00000029122f7221 */ /* 0x141fe20000000000 */
[----:B------:R-:W-:Y:S01]  /*0ab0*/  FADD R41, R18, -R41 ;  /* 0x8000002912297221 */ /* 0x000fe20000000000 */
[----:B------:R-:W-:-:S02]  /*0ac0*/  LEA R18, R28, UR7, 0x2 ;  /* 0x000000071c127c11 */ /* 0x000fc4000f8e10ff */
[----:B------:R-:W-:Y:S01]  /*0ad0*/  LEA R28, R36, UR7, 0x2 ;  /* 0x00000007241c7c11 */ /* 0x000fe2000f8e10ff */
[----:B------:R-:W-:Y:S04]  /*0ae0*/  STS [R16], R47 ;  /* 0x0000002f10007388 */ /* 0x000fe80000000800 */
[----:B------:R-:W-:Y:S04]  /*0af0*/  LDS R26, [R14+0x4] ;  /* 0x000004000e1a7984 */ /* 0x000fe80000000800 */
[----:B------:R-:W0:Y:S02]  /*0b00*/  LDS R49, [R20+0x4] ;  /* 0x0000040014317984 */ /* 0x000e240000000800 */
[C-C-:B0-----:R-:W-:Y:S01]  /*0b10*/  FADD R13, R26.reuse, R49.reuse ;  /* 0x000000311a0d7221 */ /* 0x141fe20000000000 */
[----:B------:R-:W-:Y:S01]  /*0b20*/  FADD R49, R26, -R49 ;  /* 0x800000311a317221 */ /* 0x000fe20000000000 */
[----:B------:R-:W-:-:S02]  /*0b30*/  LEA R26, R36, UR8, 0x2 ;  /* 0x00000008241a7c11 */ /* 0x000fc4000f8e10ff */
[----:B------:R-:W-:Y:S01]  /*0b40*/  LEA R36, R40, UR7, 0x2 ;  /* 0x0000000728247c11 */ /* 0x000fe2000f8e10ff */
[----:B------:R-:W-:Y:S04]  /*0b50*/  STS [R16+0x4], R13 ;  /* 0x0000040d10007388 */ /* 0x000fe80000000800 */
[----:B------:R0:W-:Y:S04]  /*0b60*/  STS [R18], R41 ;  /* 0x0000002912007388 */ /* 0x0001e80000000800 */
[----:B------:R-:W-:Y:S04]  /*0b70*/  STS [R18+0x4], R49 ;  /* 0x0000043112007388 */ /* 0x000fe80000000800 */
[----:B------:R-:W-:Y:S01]  /*0b80*/  LDS R12, [R26] ;  /* 0x000000001a0c7984 */ /* 0x000fe20000000800 */
[----:B0-----:R-:W-:-:S03]  /*0b90*/  LOP3.LUT R41, R11, 0xffff, RZ, 0xc0, !PT ;  /* 0x0000ffff0b297812 */ /* 0x001fc600078ec0ff */
[----:B------:R-:W0:Y:S01]  /*0ba0*/  LDS R43, [R8] ;  /* 0x00000000082b7984 */ /* 0x000e220000000800 */
[C---:B------:R-:W-:Y:S02]  /*0bb0*/  LEA R34, R41.reuse, UR8, 0x2 ;  /* 0x0000000829227c11 */ /* 0x040fe4000f8e10ff */
[----:B------:R-:W-:Y:S01]  /*0bc0*/  LEA R41, R41, UR7, 0x2 ;  /* 0x0000000729297c11 */ /* 0x000fe2000f8e10ff */
[C-C-:B0-----:R-:W-:Y:S01]  /*0bd0*/  FADD R45, R12.reuse, R43.reuse ;  /* 0x0000002b0c2d7221 */ /* 0x141fe20000000000 */
[----:B------:R-:W-:Y:S01]  /*0be0*/  FADD R43, R12, -R43 ;  /* 0x8000002b0c2b7221 */ /* 0x000fe20000000000 */
[----:B------:R-:W-:-:S03]  /*0bf0*/  LOP3.LUT R12, R10, 0xffff, RZ, 0xc0, !PT ;  /* 0x0000ffff0a0c7812 */ /* 0x000fc600078ec0ff */
[----:B------:R-:W-:Y:S01]  /*0c00*/  STS [R28], R45 ;  /* 0x0000002d1c007388 */ /* 0x000fe20000000800 */
[----:B------:R-:W-:-:S03]  /*0c10*/  LEA R40, R12, UR8, 0x2 ;  /* 0x000000080c287c11 */ /* 0x000fc6000f8e10ff */
[----:B------:R-:W-:Y:S04]  /*0c20*/  LDS R38, [R26+0x4] ;  /* 0x000004001a267984 */ /* 0x000fe80000000800 */
[----:B------:R-:W0:Y:S02]  /*0c30*/  LDS R47, [R8+0x4] ;  /* 0x00000400082f7984 */ /* 0x000e240000000800 */
[C-C-:B0-----:R-:W-:Y:S01]  /*0c40*/  FADD R11, R38.reuse, R47.reuse ;  /* 0x0000002f260b7221 */ /* 0x141fe20000000000 */
[----:B------:R-:W-:Y:S01]  /*0c50*/  FADD R47, R38, -R47 ;  /* 0x8000002f262f7221 */ /* 0x000fe20000000000 */
[----:B------:R-:W-:-:S03]  /*0c60*/  LEA R38, R12, UR7, 0x2 ;  /* 0x000000070c267c11 */ /* 0x000fc6000f8e10ff */
[----:B------:R0:W-:Y:S04]  /*0c70*/  STS [R28+0x4], R11 ;  /* 0x0000040b1c007388 */ /* 0x0001e80000000800 */
[----:B------:R-:W-:Y:S04]  /*0c80*/  STS [R36], R43 ;  /* 0x0000002b24007388 */ /* 0x000fe80000000800 */
[----:B------:R-:W-:Y:S01]  /*0c90*/  STS [R36+0x4], R47 ;  /* 0x0000042f24007388 */ /* 0x000fe20000000800 */
[----:B0-----:R-:W-:-:S03]  /*0ca0*/  SHF.L.U32 R11, R42, 0x10, RZ ;  /* 0x000000102a0b7819 */ /* 0x001fc600000006ff */
[----:B------:R-:W-:Y:S04]  /*0cb0*/  LDS R10, [R40] ;  /* 0x00000000280a7984 */ /* 0x000fe80000000800 */
[----:B------:R-:W0:Y:S02]  /*0cc0*/  LDS R13, [R34] ;  /* 0x00000000220d7984 */ /* 0x000e240000000800 */
[C-C-:B0-----:R-:W-:Y:S01]  /*0cd0*/  FADD R45, R10.reuse, R13.reuse ;  /* 0x0000000d0a2d7221 */ /* 0x141fe20000000000 */
[----:B------:R-:W-:-:S04]  /*0ce0*/  FADD R10, R10, -R13 ;  /* 0x8000000d0a0a7221 */ /* 0x000fc80000000000 */
[----:B------:R0:W-:Y:S04]  /*0cf0*/  STS [R38], R45 ;  /* 0x0000002d26007388 */ /* 0x0001e80000000800 */
[----:B------:R-:W-:Y:S04]  /*0d00*/  LDS R12, [R40+0x4] ;  /* 0x00000400280c7984 */ /* 0x000fe80000000800 */
[----:B------:R-:W1:Y:S01]  /*0d10*/  LDS R49, [R34+0x4] ;  /* 0x0000040022317984 */ /* 0x000e620000000800 */
[----:B0-----:R-:W-:Y:S01]  /*0d20*/  LEA.HI.SX32 R45, R11, UR5, 0x13 ;  /* 0x000000050b2d7c11 */ /* 0x001fe2000f8f9aff */
[C-C-:B-1----:R-:W-:Y:S01]  /*0d30*/  FADD R51, R12.reuse, R49.reuse ;  /* 0x000000310c337221 */ /* 0x142fe20000000000 */
[----:B------:R-:W-:-:S04]  /*0d40*/  FADD R12, R12, -R49 ;  /* 0x800000310c0c7221 */ /* 0x000fc80000000000 */
[----:B------:R-:W-:Y:S04]  /*0d50*/  STS [R38+0x4], R51 ;  /* 0x0000043326007388 */ /* 0x000fe80000000800 */
[----:B------:R-:W-:Y:S04]  /*0d60*/  STS [R41], R10 ;  /* 0x0000000a29007388 */ /* 0x000fe80000000800 */
[----:B------:R-:W-:Y:S04]  /*0d70*/  STS [R41+0x4], R12 ;  /* 0x0000040c29007388 */ /* 0x000fe80000000800 */
[----:B------:R-:W0:Y:S04]  /*0d80*/  LDS R13, [R32] ;  /* 0x00000000200d7984 */ /* 0x000e280000000800 */
[----:B0-----:R-:W-:Y:S04]  /*0d90*/  STS [R30], R13 ;  /* 0x0000000d1e007388 */ /* 0x001fe80000000800 */
[----:B------:R-:W0:Y:S04]  /*0da0*/  LDS R43, [R32+0x4] ;  /* 0x00000400202b7984 */ /* 0x000e280000000800 */
[----:B0-----:R-:W-:Y:S04]  /*0db0*/  STS [R30+0x4], R43 ;  /* 0x0000042b1e007388 */ /* 0x001fe80000000800 */
[----:B------:R-:W-:Y:S04]  /*0dc0*/  LDS R47, [R45+0x4] ;  /* 0x000004002d2f7984 */ /* 0x000fe80000000800 */
[----:B------:R-:W0:Y:S04]  /*0dd0*/  LDS R46, [R24+0x4] ;  /* 0x00000400182e7984 */ /* 0x000e280000000800 */
[----:B------:R-:W1:Y:S04]  /*0de0*/  LDS R44, [R24] ;  /* 0x00000000182c7984 */ /* 0x000e680000000800 */
[----:B------:R-:W2:Y:S01]  /*0df0*/  LDS R13, [R45] ;  /* 0x000000002d0d7984 */ /* 0x000ea20000000800 */
[-C--:B0-----:R-:W-:Y:S01]  /*0e00*/  FMUL R49, R46, R47.reuse ;  /* 0x0000002f2e317220 */ /* 0x081fe20000400000 */
[----:B-1----:R-:W-:-:S03]  /*0e10*/  FMUL R48, R44, R47 ;  /* 0x0000002f2c307220 */ /* 0x002fc60000400000 */
[----:B--2---:R-:W-:Y:S01]  /*0e20*/  FFMA R49, R44, R13, R49 ;  /* 0x0000000d2c317223 */ /* 0x004fe20000000031 */
[----:B------:R-:W-:Y:S01]  /*0e30*/  FFMA R13, R13, R46, -R48 ;  /* 0x0000002e0d0d7223 */ /* 0x000fe20000000830 */
[----:B------:R-:W-:-:S03]  /*0e40*/  IADD3 R44, PT, PT, R11, 0x400000, RZ ;  /* 0x004000000b2c7810 */ /* 0x000fc60007ffe0ff */
[----:B------:R-:W-:Y:S01]  /*0e50*/  STS [R22], R49 ;  /* 0x0000003116007388 */ /* 0x000fe20000000800 */
[----:B------:R-:W-:-:S03]  /*0e60*/  LEA.HI.SX32 R45, R44, UR5, 0x13 ;  /* 0x000000052c2d7c11 */ /* 0x000fc6000f8f9aff */
        /* <DEDUP_REMOVED lines=13> */
[C---:B------:R-:W-:Y:S02]  /*0f40*/  IADD3 R44, PT, PT, R11.reuse, 0x800000, RZ ;  /* 0x008000000b2c7810 */ /* 0x040fe40007ffe0ff */
[----:B------:R-:W-:Y:S01]  /*0f50*/  IADD3 R11, PT, PT, R11, 0xc00000, RZ ;  /* 0x00c000000b0b7810 */ /* 0x000fe20007ffe0ff */
[----:B------:R-:W-:Y:S01]  /*0f60*/  STS [R20], R13 ;  /* 0x0000000d14007388 */ /* 0x000fe20000000800 */
[----:B------:R-:W-:Y:S02]  /*0f70*/  LEA.HI.SX32 R45, R44, UR5, 0x13 ;  /* 0x000000052c2d7c11 */ /* 0x000fe4000f8f9aff */
[----:B------:R-:W-:Y:S01]  /*0f80*/  LEA.HI.SX32 R11, R11, UR5, 0x13 ;  /* 0x000000050b0b7c11 */ /* 0x000fe2000f8f9aff */
        /* <DEDUP_REMOVED lines=12> */
[----:B------:R-:W-:-:S04]  /*1050*/  FFMA R13, R13, R46, -R48 ;  /* 0x0000002e0d0d7223 */ /* 0x000fc80000000830 */
[----:B------:R-:W-:Y:S04]  /*1060*/  STS [R8], R49 ;  /* 0x0000003108007388 */ /* 0x000fe80000000800 */
[----:B------:R-:W-:Y:S04]  /*1070*/  STS [R8+0x4], R13 ;  /* 0x0000040d08007388 */ /* 0x000fe80000000800 */
[----:B------:R-:W0:Y:S04]  /*1080*/  LDS R43, [R38] ;  /* 0x00000000262b7984 */ /* 0x000e280000000800 */
[----:B0-----:R-:W-:Y:S04]  /*1090*/  STS [R40], R43 ;  /* 0x0000002b28007388 */ /* 0x001fe80000000800 */
[----:B------:R-:W0:Y:S04]  /*10a0*/  LDS R47, [R38+0x4] ;  /* 0x00000400262f7984 */ /* 0x000e280000000800 */
[----:B0-----:R-:W-:Y:S04]  /*10b0*/  STS [R40+0x4], R47 ;  /* 0x0000042f28007388 */ /* 0x001fe80000000800 */
[----:B------:R-:W0:Y:S04]  /*10c0*/  LDS R51, [R11+0x4] ;  /* 0x000004000b337984 */ /* 0x000e280000000800 */
[----:B------:R-:W1:Y:S01]  /*10d0*/  LDS R45, [R11] ;  /* 0x000000000b2d7984 */ /* 0x000e620000000800 */
[-C--:B0-----:R-:W-:Y:S01]  /*10e0*/  FMUL R53, R12, R51.reuse ;  /* 0x000000330c357220 */ /* 0x081fe20000400000 */
[----:B------:R-:W-:-:S03]  /*10f0*/  FMUL R51, R10, R51 ;  /* 0x000000330a337220 */ /* 0x000fc60000400000 */
[-C--:B-1----:R-:W-:Y:S01]  /*1100*/  FFMA R53, R10, R45.reuse, R53 ;  /* 0x0000002d0a357223 */ /* 0x082fe20000000035 */
[----:B------:R-:W-:-:S04]  /*1110*/  FFMA R51, R12, R45, -R51 ;  /* 0x0000002d0c337223 */ /* 0x000fc80000000833 */
[----:B------:R-:W-:Y:S04]  /*1120*/  STS [R34], R53 ;  /* 0x0000003522007388 */ /* 0x000fe80000000800 */
[----:B------:R-:W-:Y:S01]  /*1130*/  STS [R34+0x4], R51 ;  /* 0x0000043322007388 */ /* 0x000fe20000000800 */
[----:B------:R-:W-:Y:S06]  /*1140*/  BAR.SYNC.DEFER_BLOCKING 0x0 ;  /* 0x0000000000007b1d */ /* 0x000fec0000010000 */
[----:B------:R-:W-:Y:S04]  /*1150*/  LDS R10, [R30] ;  /* 0x000000001e0a7984 */ /* 0x000fe80000000800 */
[----:B------:R-:W0:Y:S02]  /*1160*/  LDS R13, [R26] ;  /* 0x000000001a0d7984 */ /* 0x000e240000000800 */
[C-C-:B0-----:R-:W-:Y:S01]  /*1170*/  FADD R43, R10.reuse, R13.reuse ;  /* 0x0000000d0a2b7221 */ /* 0x141fe20000000000 */
[----:B------:R-:W-:-:S04]  /*1180*/  FADD R13, R10, -R13 ;  /* 0x8000000d0a0d7221 */ /* 0x000fc80000000000 */
        /* <DEDUP_REMOVED lines=28> */
[----:B------:R-:W-:Y:S01]  /*1350*/  FADD R43, R12, -R43 ;  /* 0x8000002b0c2b7221 */ /* 0x000fe20000000000 */
[----:B------:R-:W-:-:S02]  /*1360*/  SHF.L.U32 R12, R42, 0x1, RZ ;  /* 0x000000012a0c7819 */ /* 0x000fc400000006ff */
[----:B------:R-:W-:Y:S01]  /*1370*/  SHF.L.U32 R42, R42, 0x2, RZ ;  /* 0x000000022a2a7819 */ /* 0x000fe200000006ff */
[----:B------:R-:W-:Y:S01]  /*1380*/  STS [R24+0x4], R45 ;  /* 0x0000042d18007388 */ /* 0x000fe20000000800 */
[C---:B------:R-:W-:Y:S02]  /*1390*/  PRMT R10, R12.reuse, 0x9910, RZ ;  /* 0x000099100c0a7816 */ /* 0x040fe400000000ff */
[----:B------:R-:W-:Y:S01]  /*13a0*/  IADD3 R12, PT, PT, R12, 0x80, RZ ;  /* 0x000000800c0c7810 */ /* 0x000fe20007ffe0ff */
[----:B------:R-:W-:Y:S01]  /*13b0*/  STS [R36], R11 ;  /* 0x0000000b24007388 */ /* 0x000fe20000000800 */
[----:B------:R-:W-:Y:S02]  /*13c0*/  LEA R10, R10, UR5, 0x3 ;  /* 0x000000050a0a7c11 */ /* 0x000fe4000f8e18ff */
[----:B------:R-:W-:Y:S01]  /*13d0*/  PRMT R12, R12, 0x9910, RZ ;  /* 0x000099100c0c7816 */ /* 0x000fe200000000ff */
[----:B------:R-:W-:Y:S03]  /*13e0*/  STS [R36+0x4], R43 ;  /* 0x0000042b24007388 */ /* 0x000fe60000000800 */
[----:B------:R-:W-:Y:S01]  /*13f0*/  LEA R12, R12, UR5, 0x3 ;  /* 0x000000050c0c7c11 */ /* 0x000fe2000f8e18ff */
        /* <DEDUP_REMOVED lines=17> */
[----:B------:R-:W0:Y:S04]  /*1510*/  LDS.64 R10, [R10] ;  /* 0x000000000a0a7984 */ /* 0x000e280000000a00 */
[----:B------:R-:W1:Y:S01]  /*1520*/  LDS R45, [R28] ;  /* 0x000000001c2d7984 */ /* 0x000e620000000800 */
[-C--:B0-----:R-:W-:Y:S01]  /*1530*/  FMUL R48, R47, R11.reuse ;  /* 0x0000000b2f307220 */ /* 0x081fe20000400000 */
[----:B-1----:R-:W-:-:S03]  /*1540*/  FMUL R43, R45, R11 ;  /* 0x0000000b2d2b7220 */ /* 0x002fc60000400000 */
[----:B------:R-:W-:Y:S01]  /*1550*/  FFMA R45, R45, R10, R48 ;  /* 0x0000000a2d2d7223 */ /* 0x000fe20000000030 */
[----:B------:R-:W-:-:S04]  /*1560*/  FFMA R43, R10, R47, -R43 ;  /* 0x0000002f0a2b7223 */ /* 0x000fc8000000082b */
        /* <DEDUP_REMOVED lines=16> */
[----:B0-----:R0:W-:Y:S04]  /*1670*/  STS [R22], R47 ;  /* 0x0000002f16007388 */ /* 0x0011e80000000800 */
[----:B------:R-:W1:Y:S01]  /*1680*/  LDS R49, [R24+0x4] ;  /* 0x0000040018317984 */ /* 0x000e620000000800 */
[-C--:B0-----:R-:W-:Y:S01]  /*1690*/  FMUL R47, R46, R13.reuse ;  /* 0x0000000d2e2f7220 */ /* 0x081fe20000400000 */
[----:B------:R-:W-:-:S03]  /*16a0*/  FMUL R13, R44, R13 ;  /* 0x0000000d2c0d7220 */ /* 0x000fc60000400000 */
[-C--:B------:R-:W-:Y:S01]  /*16b0*/  FFMA R47, R44, R12.reuse, R47 ;  /* 0x0000000c2c2f7223 */ /* 0x080fe2000000002f */
[----:B------:R-:W-:Y:S01]  /*16c0*/  FFMA R13, R46, R12, -R13 ;  /* 0x0000000c2e0d7223 */ /* 0x000fe2000000080d */
[----:B-1----:R-:W-:Y:S04]  /*16d0*/  STS [R22+0x4], R49 ;  /* 0x0000043116007388 */ /* 0x002fe80000000800 */
[----:B------:R-:W0:Y:S04]  /*16e0*/  LDS R50, [R36+0x4] ;  /* 0x0000040024327984 */ /* 0x000e280000000800 */
[----:B------:R-:W1:Y:S01]  /*16f0*/  LDS R48, [R36] ;  /* 0x0000000024307984 */ /* 0x000e620000000800 */
[-C--:B0-----:R-:W-:Y:S01]  /*1700*/  FMUL R51, R50, R11.reuse ;  /* 0x0000000b32337220 */ /* 0x081fe20000400000 */
[----:B-1----:R-:W-:-:S03]  /*1710*/  FMUL R11, R48, R11 ;  /* 0x0000000b300b7220 */ /* 0x002fc60000400000 */
[C---:B------:R-:W-:Y:S01]  /*1720*/  FFMA R51, R10.reuse, R48, R51 ;  /* 0x000000300a337223 */ /* 0x040fe20000000033 */
[----:B------:R-:W-:-:S04]  /*1730*/  FFMA R11, R10, R50, -R11 ;  /* 0x000000320a0b7223 */ /* 0x000fc8000000080b */
[----:B------:R-:W-:Y:S04]  /*1740*/  STS [R8], R51 ;  /* 0x0000003308007388 */ /* 0x000fe80000000800 */
[----:B------:R-:W-:Y:S04]  /*1750*/  STS [R8+0x4], R11 ;  /* 0x0000040b08007388 */ /* 0x000fe80000000800 */
[----:B------:R-:W0:Y:S04]  /*1760*/  LDS R43, [R18] ;  /* 0x00000000122b7984 */ /* 0x000e280000000800 */
[----:B0-----:R-:W-:Y:S04]  /*1770*/  STS [R20], R43 ;  /* 0x0000002b14007388 */ /* 0x001fe80000000800 */
[----:B------:R-:W0:Y:S04]  /*1780*/  LDS R45, [R18+0x4] ;  /* 0x00000400122d7984 */ /* 0x000e280000000800 */
[----:B0-----:R-:W-:Y:S04]  /*1790*/  STS [R20+0x4], R45 ;  /* 0x0000042d14007388 */ /* 0x001fe80000000800 */
        /* <DEDUP_REMOVED lines=31> */
[----:B------:R-:W-:-:S03]  /*1990*/  PRMT R10, R42, 0x9910, RZ ;  /* 0x000099102a0a7816 */ /* 0x000fc600000000ff */
[----:B------:R-:W-:Y:S01]  /*19a0*/  STS [R24], R43 ;  /* 0x0000002b18007388 */ /* 0x000fe20000000800 */
[----:B------:R-:W-:-:S03]  /*19b0*/  LEA R10, R10, UR5, 0x3 ;  /* 0x000000050a0a7c11 */ /* 0x000fc6000f8e18ff */
        /* <DEDUP_REMOVED lines=39> */
[----:B-1----:R-:W-:-:S03]  /*1c30*/  FMUL R49, R16, R11 ;  /* 0x0000000b10317220 */ /* 0x002fc60000400000 */
[C---:B------:R-:W-:Y:S01]  /*1c40*/  FFMA R47, R10.reuse, R16, R47 ;  /* 0x000000100a2f7223 */ /* 0x040fe2000000002f */
[----:B------:R-:W-:-:S04]  /*1c50*/  FFMA R49, R10, R30, -R49 ;  /* 0x0000001e0a317223 */ /* 0x000fc80000000831 */
[----:B------:R0:W-:Y:S04]  /*1c60*/  STS [R40], R47 ;  /* 0x0000002f28007388 */ /* 0x0001e80000000800 */
[----:B------:R-:W-:Y:S04]  /*1c70*/  STS [R40+0x4], R49 ;  /* 0x0000043128007388 */ /* 0x000fe80000000800 */
[----:B------:R-:W1:Y:S01]  /*1c80*/  LDS R13, [R24] ;  /* 0x00000000180d7984 */ /* 0x000e620000000800 */
[----:B0-----:R-:W-:-:S04]  /*1c90*/  FMUL R47, R44, R11 ;  /* 0x0000000b2c2f7220 */ /* 0x001fc80000400000 */
[----:B------:R-:W-:Y:S01]  /*1ca0*/  FFMA R47, R12, R10, R47 ;  /* 0x0000000a0c2f7223 */ /* 0x000fe2000000002f */
[----:B-1----:R-:W-:Y:S04]  /*1cb0*/  STS [R22], R13 ;  /* 0x0000000d16007388 */ /* 0x002fe80000000800 */
[----:B------:R-:W0:Y:S04]  /*1cc0*/  LDS R41, [R24+0x4] ;  /* 0x0000040018297984 */ /* 0x000e280000000800 */
[----:B0-----:R-:W-:Y:S04]  /*1cd0*/  STS [R22+0x4], R41 ;  /* 0x0000042916007388 */ /* 0x001fe80000000800 */
[----:B------:R-:W0:Y:S04]  /*1ce0*/  LDS R16, [R18+0x4] ;  /* 0x0000040012107984 */ /* 0x000e280000000800 */
[----:B------:R-:W1:Y:S01]  /*1cf0*/  LDS R14, [R18] ;  /* 0x00000000120e7984 */ /* 0x000e620000000800 */
[-C--:B0-----:R-:W-:Y:S01]  /*1d00*/  FMUL R43, R16, R11.reuse ;  /* 0x0000000b102b7220 */ /* 0x081fe20000400000 */
[----:B-1----:R-:W-:-:S03]  /*1d10*/  FMUL R45, R14, R11 ;  /* 0x0000000b0e2d7220 */ /* 0x002fc60000400000 */
[----:B------:R-:W-:Y:S01]  /*1d20*/  FFMA R43, R10, R14, R43 ;  /* 0x0000000e0a2b7223 */ /* 0x000fe2000000002b */
[----:B------:R-:W-:Y:S01]  /*1d30*/  FMUL R11, R12, R11 ;  /* 0x0000000b0c0b7220 */ /* 0x000fe20000400000 */
[----:B------:R-:W-:-:S03]  /*1d40*/  FFMA R45, R10, R16, -R45 ;  /* 0x000000100a2d7223 */ /* 0x000fc6000000082d */
[----:B------:R-:W-:Y:S01]  /*1d50*/  STS [R20], R43 ;  /* 0x0000002b14007388 */ /* 0x000fe20000000800 */
[----:B------:R-:W-:-:S03]  /*1d60*/  FFMA R11, R44, R10, -R11 ;  /* 0x0000000a2c0b7223 */ /* 0x000fc6000000080b */
[----:B------:R-:W-:Y:S04]  /*1d70*/  STS [R20+0x4], R45 ;  /* 0x0000042d14007388 */ /* 0x000fe80000000800 */
[----:B------:R-:W0:Y:S04]  /*1d80*/  LDS R13, [R36] ;  /* 0x00000000240d7984 */ /* 0x000e280000000800 */
[----:B0-----:R-:W-:Y:S04]  /*1d90*/  STS [R8], R13 ;  /* 0x0000000d08007388 */ /* 0x001fe80000000800 */
[----:B------:R-:W0:Y:S04]  /*1da0*/  LDS R41, [R36+0x4] ;  /* 0x0000040024297984 */ /* 0x000e280000000800 */
[----:B0-----:R0:W-:Y:S04]  /*1db0*/  STS [R8+0x4], R41 ;  /* 0x0000042908007388 */ /* 0x0011e80000000800 */
[----:B------:R0:W-:Y:S04]  /*1dc0*/  STS [R34], R47 ;  /* 0x0000002f22007388 */ /* 0x0001e80000000800 */
[----:B------:R0:W-:Y:S01]  /*1dd0*/  STS [R34+0x4], R11 ;  /* 0x0000040b22007388 */ /* 0x0001e20000000800 */
[----:B------:R-:W-:Y:S06]  /*1de0*/  BAR.SYNC.DEFER_BLOCKING 0x0 ;  /* 0x0000000000007b1d */ /* 0x000fec0000010000 */
[----:B------:R-:W-:Y:S05]  /*1df0*/  BRA.U UP0, `(.L_x_0) ;  /* 0xffffffe900707547 */ /* 0x000fea000b83ffff */
[----:B0-----:R-:W0:Y:S01]  /*1e00*/  S2R R11, SR_TID.X ;  /* 0x00000000000b7919 */ /* 0x001e220000002100 */
[----:B------:R-:W1:Y:S01]  /*1e10*/  S2UR UR5, SR_CgaCtaId ;  /* 0x00000000000579c3 */ /* 0x000e620000008800 */
[----:B------:R-:W-:Y:S01]  /*1e20*/  UMOV UR4, 0x400 ;  /* 0x0000040000047882 */ /* 0x000fe20000000000 */
[----:B------:R2:W-:Y:S04]  /*1e30*/  LDS R45, [R15] ;  /* 0x000000000f2d7984 */ /* 0x0005e80000000800 */
[----:B------:R3:W-:Y:S02]  /*1e40*/  LDS R51, [R17] ;  /* 0x0000000011337984 */ /* 0x0007e40000000800 */
[----:B------:R-:W4:Y:S02]  /*1e50*/  LDC R41, c[0x0][0x360] ;  /* 0x0000d800ff297b82 */ /* 0x000f240000000800 */
[----:B------:R5:W-:Y:S04]  /*1e60*/  LDS R53, [R19] ;  /* 0x0000000013357984 */ /* 0x000be80000000800 */
[----:B------:R-:W-:Y:S02]  /*1e70*/  LDS R49, [R21] ;  /* 0x0000000015317984 */ /* 0x000fe40000000800 */
[----:B------:R-:W3:Y:S02]  /*1e80*/  LDC.64 R8, c[0x0][0x380] ;  /* 0x0000e000ff087b82 */ /* 0x000ee40000000a00 */
[----:B------:R-:W-:Y:S04]  /*1e90*/  LDS R23, [R23] ;  /* 0x0000000017177984 */ /* 0x000fe80000000800 */
[----:B------:R-:W-:Y:S01]  /*1ea0*/  LDS R25, [R25] ;  /* 0x0000000019197984 */ /* 0x000fe20000000800 */
[----:B-1----:R-:W-:-:S03]  /*1eb0*/  ULEA UR4, UR5, UR4, 0x18 ;  /* 0x0000000405047291 */ /* 0x002fc6000f8ec0ff */
[----:B------:R-:W-:Y:S03]  /*1ec0*/  LDS R27, [R27] ;  /* 0x000000001b1b7984 */ /* 0x000fe60000000800 */
[----:B0-----:R-:W-:Y:S01]  /*1ed0*/  LEA R43, R11, UR4, 0x2 ;  /* 0x000000040b2b7c11 */ /* 0x001fe2000f8e10ff */
[----:B------:R-:W-:Y:S01]  /*1ee0*/  LDS R29, [R29] ;  /* 0x000000001d1d7984 */ /* 0x000fe20000000800 */
[C---:B----4-:R-:W-:Y:S02]  /*1ef0*/  LEA R20, R41.reuse, R39, 0x2 ;  /* 0x0000002729147211 */ /* 0x050fe400078e10ff */
[C-C-:B------:R-:W-:Y:S01]  /*1f00*/  IADD3 R13, PT, PT, R0.reuse, R11, R0.reuse ;  /* 0x0000000b000d7210 */ /* 0x140fe20007ffe000 */
[----:B------:R-:W-:Y:S01]  /*1f10*/  LDS R33, [R33] ;  /* 0x0000000021217984 */ /* 0x000fe20000000800 */
[----:B------:R-:W-:Y:S02]  /*1f20*/  LEA R47, R41, R20, 0x2 ;  /* 0x00000014292f7211 */ /* 0x000fe400078e10ff */
[----:B--2---:R-:W-:Y:S01]  /*1f30*/  IADD3 R15, PT, PT, R0, R13, R0 ;  /* 0x0000000d000f7210 */ /* 0x004fe20007ffe000 */
[----:B------:R-:W0:Y:S01]  /*1f40*/  LDS R43, [R43] ;  /* 0x000000002b2b7984 */ /* 0x000e220000000800 */
[----:B---3--:R-:W-:-:S02]  /*1f50*/  IMAD.WIDE.U32 R10, R11, 0x4, R8 ;  /* 0x000000040b0a7825 */ /* 0x008fc400078e0008 */
[----:B------:R-:W-:Y:S01]  /*1f60*/  IADD3 R22, PT, PT, R0, R15, R0 ;  /* 0x0000000f00167210 */ /* 0x000fe20007ffe000 */
[----:B------:R-:W1:Y:S01]  /*1f70*/  LDS R31, [R31] ;  /* 0x000000001f1f7984 */ /* 0x000e620000000800 */
[----:B------:R-:W-:-:S03]  /*1f80*/  IMAD.WIDE R12, R41, 0x4, R10 ;  /* 0x00000004290c7825 */ /* 0x000fc600078e020a */
[----:B------:R-:W2:Y:S01]  /*1f90*/  LDS R35, [R35] ;  /* 0x0000000023237984 */ /* 0x000ea20000000800 */
[----:B------:R-:W-:-:S03]  /*1fa0*/  IADD3 R24, PT, PT, R22, R0, RZ ;  /* 0x0000000016187210 */ /* 0x000fc60007ffe0ff */
[----:B------:R-:W3:Y:S01]  /*1fb0*/  LDS R37, [R37] ;  /* 0x0000000025257984 */ /* 0x000ee20000000800 */
[C---:B------:R-:W-:Y:S01]  /*1fc0*/  IMAD.WIDE R16, R41.reuse, 0x4, R12 ;  /* 0x0000000429107825 */ /* 0x040fe200078e020c */
[-C--:B------:R-:W-:Y:S02]  /*1fd0*/  IADD3 R42, PT, PT, R24, R0.reuse, RZ ;  /* 0x00000000182a7210 */ /* 0x080fe40007ffe0ff */
[----:B------:R-:W4:Y:S02]  /*1fe0*/  LDS R39, [R39] ;  /* 0x0000000027277984 */ /* 0x000f240000000800 */
[-C--:B------:R-:W-:Y:S01]  /*1ff0*/  IADD3 R44, PT, PT, R42, R0.reuse, RZ ;  /* 0x000000002a2c7210 */ /* 0x080fe20007ffe0ff */
[C---:B-----5:R-:W-:Y:S01]  /*2000*/  IMAD.WIDE R18, R41.reuse, 0x4, R16 ;  /* 0x0000000429127825 */ /* 0x060fe200078e0210 */
[----:B------:R5:W4:Y:S04]  /*2010*/  LDS R21, [R20] ;  /* 0x0000000014157984 */ /* 0x000b280000000800 */
[----:B------:R-:W4:Y:S01]  /*2020*/  LDS R47, [R47] ;  /* 0x000000002f2f7984 */ /* 0x000f220000000800 */
[----:B------:R-:W-:Y:S01]  /*2030*/  IMAD.WIDE R14, R41, 0x4, R18 ;  /* 0x00000004290e7825 */ /* 0x000fe200078e0212 */
[----:B-----5:R-:W-:-:S03]  /*2040*/  IADD3 R20, PT, PT, R44, R0, RZ ;  /* 0x000000002c147210 */ /* 0x020fc60007ffe0ff */
[----:B------:R-:W-:Y:S01]  /*2050*/  IMAD.WIDE R40, R41, 0x4, R14 ;  /* 0x0000000429287825 */ /* 0x000fe200078e020e */
[----:B------:R-:W-:-:S04]  /*2060*/  IADD3 R26, PT, PT, R20, R0, RZ ;  /* 0x00000000141a7210 */ /* 0x000fc80007ffe0ff */
[----:B------:R-:W-:Y:S01]  /*2070*/  IADD3 R0, PT, PT, R26, R0, RZ ;  /* 0x000000001a007210 */ /* 0x000fe20007ffe0ff */
[----:B0-----:R0:W-:Y:S04]  /*2080*/  STG.E desc[UR12][R10.64], R43 ;  /* 0x0000002b0a007986 */ /* 0x0011e8000c10190c */
[----:B------:R5:W-:Y:S04]  /*2090*/  STG.E desc[UR12][R12.64], R45 ;  /* 0x0000002d0c007986 */ /* 0x000be8000c10190c */
[----:B------:R1:W-:Y:S01]  /*20a0*/  STG.E desc[UR12][R16.64], R51 ;  /* 0x0000003310007986 */ /* 0x0003e2000c10190c */
[----:B0-----:R-:W-:-:S03]  /*20b0*/  IMAD.WIDE.U32 R10, R22, 0x4, R8 ;  /* 0x00000004160a7825 */ /* 0x001fc600078e0008 */
[----:B------:R-:W-:Y:S01]  /*20c0*/  STG.E desc[UR12][R18.64], R53 ;  /* 0x0000003512007986 */ /* 0x000fe2000c10190c */
[----:B-----5:R-:W-:-:S03]  /*20d0*/  IMAD.WIDE.U32 R12, R24, 0x4, R8 ;  /* 0x00000004180c7825 */ /* 0x020fc600078e0008 */
[----:B------:R0:W-:Y:S01]  /*20e0*/  STG.E desc[UR12][R14.64], R49 ;  /* 0x000000310e007986 */ /* 0x0001e2000c10190c */
[----:B------:R-:W-:-:S03]  /*20f0*/  IMAD.WIDE.U32 R42, R42, 0x4, R8 ;  /* 0x000000042a2a7825 */ /* 0x000fc600078e0008 */
[----:B------:R-:W-:Y:S01]  /*2100*/  STG.E desc[UR12][R40.64], R23 ;  /* 0x0000001728007986 */ /* 0x000fe2000c10190c */
[----:B------:R-:W-:-:S03]  /*2110*/  IMAD.WIDE.U32 R44, R44, 0x4, R8 ;  /* 0x000000042c2c7825 */ /* 0x000fc600078e0008 */
[----:B------:R-:W-:Y:S01]  /*2120*/  STG.E desc[UR12][R10.64], R25 ;  /* 0x000000190a007986 */ /* 0x000fe2000c10190c */
[----:B-1----:R-:W-:-:S03]  /*2130*/  IMAD.WIDE.U32 R16, R26, 0x4, R8 ;  /* 0x000000041a107825 */ /* 0x002fc600078e0008 */
[----:B------:R-:W-:Y:S01]  /*2140*/  STG.E desc[UR12][R12.64], R27 ;  /* 0x0000001b0c007986 */ /* 0x000fe2000c10190c */
[----:B0-----:R-:W-:-:S03]  /*2150*/  IMAD.WIDE.U32 R14, R20, 0x4, R8 ;  /* 0x00000004140e7825 */ /* 0x001fc600078e0008 */
[----:B------:R-:W-:Y:S01]  /*2160*/  STG.E desc[UR12][R42.64], R29 ;  /* 0x0000001d2a007986 */ /* 0x000fe2000c10190c */
[----:B------:R-:W-:-:S03]  /*2170*/  IMAD.WIDE.U32 R8, R0, 0x4, R8 ;  /* 0x0000000400087825 */ /* 0x000fc600078e0008 */
[----:B------:R-:W-:Y:S04]  /*2180*/  STG.E desc[UR12][R44.64], R33 ;  /* 0x000000212c007986 */ /* 0x000fe8000c10190c */
[----:B------:R-:W-:Y:S04]  /*2190*/  STG.E desc[UR12][R14.64], R31 ;  /* 0x0000001f0e007986 */ /* 0x000fe8000c10190c */
[----:B--2---:R-:W-:Y:S04]  /*21a0*/  STG.E desc[UR12][R16.64], R35 ;  /* 0x0000002310007986 */ /* 0x004fe8000c10190c */
[----:B---3--:R-:W-:Y:S04]  /*21b0*/  STG.E desc[UR12][R8.64], R37 ;  /* 0x0000002508007986 */ /* 0x008fe8000c10190c */
[----:B----4-:R-:W-:Y:S04]  /*21c0*/  STG.E desc[UR12][R4.64], R39 ;  /* 0x0000002704007986 */ /* 0x010fe8000c10190c */
[----:B------:R-:W-:Y:S04]  /*21d0*/  STG.E desc[UR12][R2.64], R21 ;  /* 0x0000001502007986 */ /* 0x000fe8000c10190c */
[----:B------:R-:W-:Y:S01]  /*21e0*/  STG.E desc[UR12][R6.64], R47 ;  /* 0x0000002f06007986 */ /* 0x000fe2000c10190c */
[----:B------:R-:W-:Y:S06]  /*21f0*/  BAR.SYNC.DEFER_BLOCKING 0x0 ;  /* 0x0000000000007b1d */ /* 0x000fec0000010000 */
[----:B------:R-:W-:Y:S05]  /*2200*/  EXIT ;  /* 0x000000000000794d */ /* 0x000fea0003800000 */
.L_x_1:
[----:B------:R-:W-:-:S00]  /*2210*/  BRA `(.L_x_1) ;  /* 0xfffffffc00fc7947 */ /* 0x000fc0000383ffff */
[----:B------:R-:W-:-:S00]  /*2220*/  NOP ;  /* 0x0000000000007918 */ /* 0x000fc00000000000 */
        /* <DEDUP_REMOVED lines=13> */
.L_x_2:


//--------------------- .nv.shared._Z3fftPfS_     --------------------------
	.section	.nv.shared._Z3fftPfS_,"aw",@nobits
	.sectionflags	@""
	.align	4
.nv.shared._Z3fftPfS_:
	.zero		11264


//--------------------- .nv.shared.reserved.0     --------------------------
	.section	.nv.shared.reserved.0,"aw",@nobits
	.weak		__nv_reservedSMEM_offset_0_alias
	.size		__nv_reservedSMEM_offset_0_alias, 0, 64
	.other		__nv_reservedSMEM_offset_0_alias,@"STO_CUDA_RESERVED_SHARED STV_DEFAULT"
__nv_reservedSMEM_offset_0_alias:
	.zero		0
	.zero		64


//--------------------- .nv.constant0._Z3fftPfS_  --------------------------
	.section	.nv.constant0._Z3fftPfS_,"a",@progbits
	.sectionflags	@""
	.align	4
.nv.constant0._Z3fftPfS_:
	.zero		912


//--------------------- SYMBOLS --------------------------

	.type		.nv.reservedSmem.offset0,@object
	.size		.nv.reservedSmem.offset0,0x4
	.type		.nv.reservedSmem.cap,@object
	.size		.nv.reservedSmem.cap,0x4
